	.target	sm_90a

	.elftype	@"ET_EXEC"


//--------------------- .note.nv.tkinfo           --------------------------
	.section	.note.nv.tkinfo,"",@"SHT_NOTE"
	.sectionflags	@"SHF_NOTE_NV_TKINFO"
	.tkinfo
        /*0018*/ 	.word	0x00000002
        /*0030*/ 	.string	""
        /*0030*/ 	.string	"ptxas"
        /*0030*/ 	.string	"Cuda compilation tools, release 13.0, V13.0.88"
        /*0030*/ 	.string	"Build cuda_13.0.r13.0/compiler.36424714_0"
        /*0030*/ 	.string	"-arch sm_90a -m 64 "



//--------------------- .note.nv.cuinfo           --------------------------
	.section	.note.nv.cuinfo,"",@"SHT_NOTE"
	.sectionflags	@"SHF_NOTE_NV_CUINFO"
        /*0018*/ 	.short	0x0002
        /*001a*/ 	.short	0x005a
        /*001c*/ 	.short	0x0082
	.zero		2


//--------------------- .nv.info                  --------------------------
	.section	.nv.info,"",@"SHT_CUDA_INFO"
	.align	4


	//----- nvinfo : EIATTR_REGCOUNT
	.align		4
        /*0000*/ 	.byte	0x04, 0x2f
        /*0002*/ 	.short	(.L_12 - .L_11)
	.align		4
.L_11:
        /*0004*/ 	.word	index@(_ZN7cutlass13device_kernelIN5flash19enable_sm80_to_sm89INS1_16FlashAttnFwdSm80INS1_25CollectiveMainloopFwdSm80ILi8ELi1ELb1EN4cute5tupleIJNS5_1CILi128EEENS7_ILi112EEES8_EEELi128ENS_6half_tEfNS_4arch4Sm80ELb1ELb0ELb0ELb1ELb1ELb1ELb1ELb1EEENS1_21CollectiveEpilogueFwdINS6_IJS8_S8_S9_EEENS6_IJNS7_ILi1EEESH_SH_EEESB_SD_Li256ELb1ELb1ELb1ELb0EEENS1_36VarlenDynamicPersistentTileSchedulerILi128ELi112ELi256ELi256ELb1ELb1ELb0ELb1ELb1ELb1EEEEEEEEEvNT_6ParamsE)
        /*0008*/ 	.word	0x00000004


	//----- nvinfo : EIATTR_FRAME_SIZE
	.align		4
.L_12:
        /*000c*/ 	.byte	0x04, 0x11
        /*000e*/ 	.short	(.L_14 - .L_13)
	.align		4
.L_13:
        /*0010*/ 	.word	index@(_ZN7cutlass13device_kernelIN5flash19enable_sm80_to_sm89INS1_16FlashAttnFwdSm80INS1_25CollectiveMainloopFwdSm80ILi8ELi1ELb1EN4cute5tupleIJNS5_1CILi128EEENS7_ILi112EEES8_EEELi128ENS_6half_tEfNS_4arch4Sm80ELb1ELb0ELb0ELb1ELb1ELb1ELb1ELb1EEENS1_21CollectiveEpilogueFwdINS6_IJS8_S8_S9_EEENS6_IJNS7_ILi1EEESH_SH_EEESB_SD_Li256ELb1ELb1ELb1ELb0EEENS1_36VarlenDynamicPersistentTileSchedulerILi128ELi112ELi256ELi256ELb1ELb1ELb0ELb1ELb1ELb1EEEEEEEEEvNT_6ParamsE)
        /*0014*/ 	.word	0x00000000


	//----- nvinfo : EIATTR_REGCOUNT
	.align		4
.L_14:
        /*0018*/ 	.byte	0x04, 0x2f
        /*001a*/ 	.short	(.L_16 - .L_15)
	.align		4
.L_15:
        /*001c*/ 	.word	index@(_ZN7cutlass13device_kernelIN5flash19enable_sm80_to_sm89INS1_16FlashAttnFwdSm80INS1_25CollectiveMainloopFwdSm80ILi8ELi1ELb1EN4cute5tupleIJNS5_1CILi128EEENS7_ILi112EEES8_EEELi128ENS_6half_tEfNS_4arch4Sm80ELb1ELb0ELb0ELb1ELb1ELb0ELb1ELb1EEENS1_21CollectiveEpilogueFwdINS6_IJS8_S8_S9_EEENS6_IJNS7_ILi1EEESH_SH_EEESB_SD_Li256ELb1ELb1ELb1ELb0EEENS1_36VarlenDynamicPersistentTileSchedulerILi128ELi112ELi256ELi256ELb1ELb1ELb0ELb1ELb1ELb1EEEEEEEEEvNT_6ParamsE)
        /*0020*/ 	.word	0x00000004


	//----- nvinfo : EIATTR_FRAME_SIZE
	.align		4
.L_16:
        /*0024*/ 	.byte	0x04, 0x11
        /*0026*/ 	.short	(.L_18 - .L_17)
	.align		4
.L_17:
        /*0028*/ 	.word	index@(_ZN7cutlass13device_kernelIN5flash19enable_sm80_to_sm89INS1_16FlashAttnFwdSm80INS1_25CollectiveMainloopFwdSm80ILi8ELi1ELb1EN4cute5tupleIJNS5_1CILi128EEENS7_ILi112EEES8_EEELi128ENS_6half_tEfNS_4arch4Sm80ELb1ELb0ELb0ELb1ELb1ELb0ELb1ELb1EEENS1_21CollectiveEpilogueFwdINS6_IJS8_S8_S9_EEENS6_IJNS7_ILi1EEESH_SH_EEESB_SD_Li256ELb1ELb1ELb1ELb0EEENS1_36VarlenDynamicPersistentTileSchedulerILi128ELi112ELi256ELi256ELb1ELb1ELb0ELb1ELb1ELb1EEEEEEEEEvNT_6ParamsE)
        /*002c*/ 	.word	0x00000000


	//----- nvinfo : EIATTR_REGCOUNT
	.align		4
.L_18:
        /*0030*/ 	.byte	0x04, 0x2f
        /*0032*/ 	.short	(.L_20 - .L_19)
	.align		4
.L_19:
        /*0034*/ 	.word	index@(_ZN7cutlass13device_kernelIN5flash19enable_sm80_to_sm89INS1_16FlashAttnFwdSm80INS1_25CollectiveMainloopFwdSm80ILi4ELi1ELb0EN4cute5tupleIJNS5_1CILi128EEENS7_ILi64EEES8_EEELi128ENS_6half_tEfNS_4arch4Sm80ELb1ELb0ELb0ELb0ELb1ELb0ELb1ELb1EEENS1_21CollectiveEpilogueFwdINS6_IJS8_S8_S9_EEENS6_IJNS7_ILi1EEESH_SH_EEESB_SD_Li128ELb0ELb1ELb1ELb0EEENS1_30DynamicPersistentTileSchedulerILi128ELi128ELb1ELb1ELb0EEEEEEEEEvNT_6ParamsE)
        /*0038*/ 	.word	0x00000004


	//----- nvinfo : EIATTR_FRAME_SIZE
	.align		4
.L_20:
        /*003c*/ 	.byte	0x04, 0x11
        /*003e*/ 	.short	(.L_22 - .L_21)
	.align		4
.L_21:
        /*0040*/ 	.word	index@(_ZN7cutlass13device_kernelIN5flash19enable_sm80_to_sm89INS1_16FlashAttnFwdSm80INS1_25CollectiveMainloopFwdSm80ILi4ELi1ELb0EN4cute5tupleIJNS5_1CILi128EEENS7_ILi64EEES8_EEELi128ENS_6half_tEfNS_4arch4Sm80ELb1ELb0ELb0ELb0ELb1ELb0ELb1ELb1EEENS1_21CollectiveEpilogueFwdINS6_IJS8_S8_S9_EEENS6_IJNS7_ILi1EEESH_SH_EEESB_SD_Li128ELb0ELb1ELb1ELb0EEENS1_30DynamicPersistentTileSchedulerILi128ELi128ELb1ELb1ELb0EEEEEEEEEvNT_6ParamsE)
        /*0044*/ 	.word	0x00000000


	//----- nvinfo : EIATTR_REGCOUNT
	.align		4
.L_22:
        /*0048*/ 	.byte	0x04, 0x2f
        /*004a*/ 	.short	(.L_24 - .L_23)
	.align		4
.L_23:
        /*004c*/ 	.word	index@(_ZN7cutlass13device_kernelIN5flash19enable_sm80_to_sm89INS1_16FlashAttnFwdSm80INS1_25CollectiveMainloopFwdSm80ILi8ELi1ELb1EN4cute5tupleIJNS5_1CILi128EEENS7_ILi96EEES8_EEELi128ENS_6half_tEfNS_4arch4Sm80ELb0ELb1ELb0ELb1ELb1ELb1ELb1ELb1EEENS1_21CollectiveEpilogueFwdINS6_IJS8_S8_S9_EEENS6_IJNS7_ILi1EEESH_SH_EEESB_SD_Li256ELb1ELb1ELb1ELb0EEENS1_36VarlenDynamicPersistentTileSchedulerILi128ELi96ELi256ELi256ELb1ELb1ELb0ELb1ELb0ELb1EEEEEEEEEvNT_6ParamsE)
        /*0050*/ 	.word	0x00000004


	//----- nvinfo : EIATTR_FRAME_SIZE
	.align		4
.L_24:
        /*0054*/ 	.byte	0x04, 0x11
        /*0056*/ 	.short	(.L_26 - .L_25)
	.align		4
.L_25:
        /*0058*/ 	.word	index@(_ZN7cutlass13device_kernelIN5flash19enable_sm80_to_sm89INS1_16FlashAttnFwdSm80INS1_25CollectiveMainloopFwdSm80ILi8ELi1ELb1EN4cute5tupleIJNS5_1CILi128EEENS7_ILi96EEES8_EEELi128ENS_6half_tEfNS_4arch4Sm80ELb0ELb1ELb0ELb1ELb1ELb1ELb1ELb1EEENS1_21CollectiveEpilogueFwdINS6_IJS8_S8_S9_EEENS6_IJNS7_ILi1EEESH_SH_EEESB_SD_Li256ELb1ELb1ELb1ELb0EEENS1_36VarlenDynamicPersistentTileSchedulerILi128ELi96ELi256ELi256ELb1ELb1ELb0ELb1ELb0ELb1EEEEEEEEEvNT_6ParamsE)
        /*005c*/ 	.word	0x00000000


	//----- nvinfo : EIATTR_REGCOUNT
	.align		4
.L_26:
        /*0060*/ 	.byte	0x04, 0x2f
        /*0062*/ 	.short	(.L_28 - .L_27)
	.align		4
.L_27:
        /*0064*/ 	.word	index@(_ZN7cutlass13device_kernelIN5flash19enable_sm80_to_sm89INS1_16FlashAttnFwdSm80INS1_25CollectiveMainloopFwdSm80ILi8ELi1ELb1EN4cute5tupleIJNS5_1CILi128EEENS7_ILi96EEES8_EEELi128ENS_6half_tEfNS_4arch4Sm80ELb0ELb1ELb0ELb1ELb1ELb0ELb1ELb1EEENS1_21CollectiveEpilogueFwdINS6_IJS8_S8_S9_EEENS6_IJNS7_ILi1EEESH_SH_EEESB_SD_Li256ELb1ELb1ELb1ELb0EEENS1_36VarlenDynamicPersistentTileSchedulerILi128ELi96ELi256ELi256ELb1ELb1ELb0ELb1ELb0ELb1EEEEEEEEEvNT_6ParamsE)
        /*0068*/ 	.word	0x00000004


	//----- nvinfo : EIATTR_FRAME_SIZE
	.align		4
.L_28:
        /*006c*/ 	.byte	0x04, 0x11
        /*006e*/ 	.short	(.L_30 - .L_29)
	.align		4
.L_29:
        /*0070*/ 	.word	index@(_ZN7cutlass13device_kernelIN5flash19enable_sm80_to_sm89INS1_16FlashAttnFwdSm80INS1_25CollectiveMainloopFwdSm80ILi8ELi1ELb1EN4cute5tupleIJNS5_1CILi128EEENS7_ILi96EEES8_EEELi128ENS_6half_tEfNS_4arch4Sm80ELb0ELb1ELb0ELb1ELb1ELb0ELb1ELb1EEENS1_21CollectiveEpilogueFwdINS6_IJS8_S8_S9_EEENS6_IJNS7_ILi1EEESH_SH_EEESB_SD_Li256ELb1ELb1ELb1ELb0EEENS1_36VarlenDynamicPersistentTileSchedulerILi128ELi96ELi256ELi256ELb1ELb1ELb0ELb1ELb0ELb1EEEEEEEEEvNT_6ParamsE)
        /*0074*/ 	.word	0x00000000


	//----- nvinfo : EIATTR_REGCOUNT
	.align		4
.L_30:
        /*0078*/ 	.byte	0x04, 0x2f
        /*007a*/ 	.short	(.L_32 - .L_31)
	.align		4
.L_31:
        /*007c*/ 	.word	index@(_ZN7cutlass13device_kernelIN5flash19enable_sm80_to_sm89INS1_16FlashAttnFwdSm80INS1_25CollectiveMainloopFwdSm80ILi4ELi1ELb0EN4cute5tupleIJNS5_1CILi128EEENS7_ILi48EEES8_EEELi128ENS_6half_tEfNS_4arch4Sm80ELb0ELb1ELb0ELb0ELb1ELb0ELb1ELb1EEENS1_21CollectiveEpilogueFwdINS6_IJS8_S8_S9_EEENS6_IJNS7_ILi1EEESH_SH_EEESB_SD_Li128ELb0ELb1ELb1ELb0EEENS1_19SingleTileSchedulerILb0ELb1ELb1ELi128EEEEEEEEEvNT_6ParamsE)
        /*0080*/ 	.word	0x00000004


	//----- nvinfo : EIATTR_FRAME_SIZE
	.align		4
.L_32:
        /*0084*/ 	.byte	0x04, 0x11
        /*0086*/ 	.short	(.L_34 - .L_33)
	.align		4
.L_33:
        /*0088*/ 	.word	index@(_ZN7cutlass13device_kernelIN5flash19enable_sm80_to_sm89INS1_16FlashAttnFwdSm80INS1_25CollectiveMainloopFwdSm80ILi4ELi1ELb0EN4cute5tupleIJNS5_1CILi128EEENS7_ILi48EEES8_EEELi128ENS_6half_tEfNS_4arch4Sm80ELb0ELb1ELb0ELb0ELb1ELb0ELb1ELb1EEENS1_21CollectiveEpilogueFwdINS6_IJS8_S8_S9_EEENS6_IJNS7_ILi1EEESH_SH_EEESB_SD_Li128ELb0ELb1ELb1ELb0EEENS1_19SingleTileSchedulerILb0ELb1ELb1ELi128EEEEEEEEEvNT_6ParamsE)
        /*008c*/ 	.word	0x00000000


	//----- nvinfo : EIATTR_REGCOUNT
	.align		4
.L_34:
        /*0090*/ 	.byte	0x04, 0x2f
        /*0092*/ 	.short	(.L_36 - .L_35)
	.align		4
.L_35:
        /*0094*/ 	.word	index@(_ZN7cutlass13device_kernelIN5flash19enable_sm80_to_sm89INS1_16FlashAttnFwdSm80INS1_25CollectiveMainloopFwdSm80ILi8ELi1ELb1EN4cute5tupleIJNS5_1CILi128EEENS7_ILi112EEES8_EEELi128ENS_6half_tEfNS_4arch4Sm80ELb0ELb0ELb0ELb1ELb1ELb1ELb1ELb1EEENS1_21CollectiveEpilogueFwdINS6_IJS8_S8_S9_EEENS6_IJNS7_ILi1EEESH_SH_EEESB_SD_Li256ELb1ELb1ELb1ELb0EEENS1_36VarlenDynamicPersistentTileSchedulerILi128ELi112ELi256ELi256ELb1ELb1ELb0ELb0ELb1ELb1EEEEEEEEEvNT_6ParamsE)
        /*0098*/ 	.word	0x00000004


	//----- nvinfo : EIATTR_FRAME_SIZE
	.align		4
.L_36:
        /*009c*/ 	.byte	0x04, 0x11
        /*009e*/ 	.short	(.L_38 - .L_37)
	.align		4
.L_37:
        /*00a0*/ 	.word	index@(_ZN7cutlass13device_kernelIN5flash19enable_sm80_to_sm89INS1_16FlashAttnFwdSm80INS1_25CollectiveMainloopFwdSm80ILi8ELi1ELb1EN4cute5tupleIJNS5_1CILi128EEENS7_ILi112EEES8_EEELi128ENS_6half_tEfNS_4arch4Sm80ELb0ELb0ELb0ELb1ELb1ELb1ELb1ELb1EEENS1_21CollectiveEpilogueFwdINS6_IJS8_S8_S9_EEENS6_IJNS7_ILi1EEESH_SH_EEESB_SD_Li256ELb1ELb1ELb1ELb0EEENS1_36VarlenDynamicPersistentTileSchedulerILi128ELi112ELi256ELi256ELb1ELb1ELb0ELb0ELb1ELb1EEEEEEEEEvNT_6ParamsE)
        /*00a4*/ 	.word	0x00000000


	//----- nvinfo : EIATTR_REGCOUNT
	.align		4
.L_38:
        /*00a8*/ 	.byte	0x04, 0x2f
        /*00aa*/ 	.short	(.L_40 - .L_39)
	.align		4
.L_39:
        /*00ac*/ 	.word	index@(_ZN7cutlass13device_kernelIN5flash19enable_sm80_to_sm89INS1_16FlashAttnFwdSm80INS1_25CollectiveMainloopFwdSm80ILi8ELi1ELb1EN4cute5tupleIJNS5_1CILi128EEENS7_ILi112EEES8_EEELi128ENS_6half_tEfNS_4arch4Sm80ELb0ELb0ELb0ELb1ELb1ELb0ELb1ELb1EEENS1_21CollectiveEpilogueFwdINS6_IJS8_S8_S9_EEENS6_IJNS7_ILi1EEESH_SH_EEESB_SD_Li256ELb1ELb1ELb1ELb0EEENS1_36VarlenDynamicPersistentTileSchedulerILi128ELi112ELi256ELi256ELb1ELb1ELb0ELb0ELb1ELb1EEEEEEEEEvNT_6ParamsE)
        /*00b0*/ 	.word	0x00000004


	//----- nvinfo : EIATTR_FRAME_SIZE
	.align		4
.L_40:
        /*00b4*/ 	.byte	0x04, 0x11
        /*00b6*/ 	.short	(.L_42 - .L_41)
	.align		4
.L_41:
        /*00b8*/ 	.word	index@(_ZN7cutlass13device_kernelIN5flash19enable_sm80_to_sm89INS1_16FlashAttnFwdSm80INS1_25CollectiveMainloopFwdSm80ILi8ELi1ELb1EN4cute5tupleIJNS5_1CILi128EEENS7_ILi112EEES8_EEELi128ENS_6half_tEfNS_4arch4Sm80ELb0ELb0ELb0ELb1ELb1ELb0ELb1ELb1EEENS1_21CollectiveEpilogueFwdINS6_IJS8_S8_S9_EEENS6_IJNS7_ILi1EEESH_SH_EEESB_SD_Li256ELb1ELb1ELb1ELb0EEENS1_36VarlenDynamicPersistentTileSchedulerILi128ELi112ELi256ELi256ELb1ELb1ELb0ELb0ELb1ELb1EEEEEEEEEvNT_6ParamsE)
        /*00bc*/ 	.word	0x00000000


	//----- nvinfo : EIATTR_REGCOUNT
	.align		4
.L_42:
        /*00c0*/ 	.byte	0x04, 0x2f
        /*00c2*/ 	.short	(.L_44 - .L_43)
	.align		4
.L_43:
        /*00c4*/ 	.word	index@(_ZN7cutlass13device_kernelIN5flash19enable_sm80_to_sm89INS1_16FlashAttnFwdSm80INS1_25CollectiveMainloopFwdSm80ILi4ELi1ELb0EN4cute5tupleIJNS5_1CILi128EEENS7_ILi64EEES8_EEELi128ENS_6half_tEfNS_4arch4Sm80ELb0ELb0ELb0ELb0ELb1ELb0ELb1ELb1EEENS1_21CollectiveEpilogueFwdINS6_IJS8_S8_S9_EEENS6_IJNS7_ILi1EEESH_SH_EEESB_SD_Li128ELb0ELb1ELb1ELb0EEENS1_19SingleTileSchedulerILb0ELb1ELb1ELi128EEEEEEEEEvNT_6ParamsE)
        /*00c8*/ 	.word	0x00000004


	//----- nvinfo : EIATTR_FRAME_SIZE
	.align		4
.L_44:
        /*00cc*/ 	.byte	0x04, 0x11
        /*00ce*/ 	.short	(.L_46 - .L_45)
	.align		4
.L_45:
        /*00d0*/ 	.word	index@(_ZN7cutlass13device_kernelIN5flash19enable_sm80_to_sm89INS1_16FlashAttnFwdSm80INS1_25CollectiveMainloopFwdSm80ILi4ELi1ELb0EN4cute5tupleIJNS5_1CILi128EEENS7_ILi64EEES8_EEELi128ENS_6half_tEfNS_4arch4Sm80ELb0ELb0ELb0ELb0ELb1ELb0ELb1ELb1EEENS1_21CollectiveEpilogueFwdINS6_IJS8_S8_S9_EEENS6_IJNS7_ILi1EEESH_SH_EEESB_SD_Li128ELb0ELb1ELb1ELb0EEENS1_19SingleTileSchedulerILb0ELb1ELb1ELi128EEEEEEEEEvNT_6ParamsE)
        /*00d4*/ 	.word	0x00000000


	//----- nvinfo : EIATTR_REGCOUNT
	.align		4
.L_46:
        /*00d8*/ 	.byte	0x04, 0x2f
        /*00da*/ 	.short	(.L_48 - .L_47)
	.align		4
.L_47:
        /*00dc*/ 	.word	index@(_ZN7cutlass13device_kernelIN5flash19enable_sm80_to_sm89INS1_16FlashAttnFwdSm80INS1_25CollectiveMainloopFwdSm80ILi8ELi1ELb1EN4cute5tupleIJNS5_1CILi128EEES8_S8_EEELi128ENS_6half_tEfNS_4arch4Sm80ELb1ELb0ELb0ELb0ELb1ELb0ELb1ELb1EEENS1_21CollectiveEpilogueFwdIS9_NS6_IJNS7_ILi1EEESF_SF_EEESA_SC_Li256ELb0ELb1ELb1ELb0EEENS1_30DynamicPersistentTileSchedulerILi256ELi256ELb1ELb1ELb0EEEEEEEEEvNT_6ParamsE)
        /*00e0*/ 	.word	0x00000004


	//----- nvinfo : EIATTR_FRAME_SIZE
	.align		4
.L_48:
        /*00e4*/ 	.byte	0x04, 0x11
        /*00e6*/ 	.short	(.L_50 - .L_49)
	.align		4
.L_49:
        /*00e8*/ 	.word	index@(_ZN7cutlass13device_kernelIN5flash19enable_sm80_to_sm89INS1_16FlashAttnFwdSm80INS1_25CollectiveMainloopFwdSm80ILi8ELi1ELb1EN4cute5tupleIJNS5_1CILi128EEES8_S8_EEELi128ENS_6half_tEfNS_4arch4Sm80ELb1ELb0ELb0ELb0ELb1ELb0ELb1ELb1EEENS1_21CollectiveEpilogueFwdIS9_NS6_IJNS7_ILi1EEESF_SF_EEESA_SC_Li256ELb0ELb1ELb1ELb0EEENS1_30DynamicPersistentTileSchedulerILi256ELi256ELb1ELb1ELb0EEEEEEEEEvNT_6ParamsE)
        /*00ec*/ 	.word	0x00000000


	//----- nvinfo : EIATTR_REGCOUNT
	.align		4
.L_50:
        /*00f0*/ 	.byte	0x04, 0x2f
        /*00f2*/ 	.short	(.L_52 - .L_51)
	.align		4
.L_51:
        /*00f4*/ 	.word	index@(_ZN7cutlass13device_kernelIN5flash19enable_sm80_to_sm89INS1_16FlashAttnFwdSm80INS1_25CollectiveMainloopFwdSm80ILi8ELi1ELb1EN4cute5tupleIJNS5_1CILi128EEENS7_ILi96EEES8_EEELi128ENS_6half_tEfNS_4arch4Sm80ELb0ELb1ELb0ELb0ELb1ELb0ELb1ELb1EEENS1_21CollectiveEpilogueFwdINS6_IJS8_S8_S9_EEENS6_IJNS7_ILi1EEESH_SH_EEESB_SD_Li256ELb0ELb1ELb1ELb0EEENS1_19SingleTileSchedulerILb0ELb1ELb1ELi128EEEEEEEEEvNT_6ParamsE)
        /*00f8*/ 	.word	0x00000004


	//----- nvinfo : EIATTR_FRAME_SIZE
	.align		4
.L_52:
        /*00fc*/ 	.byte	0x04, 0x11
        /*00fe*/ 	.short	(.L_54 - .L_53)
	.align		4
.L_53:
        /*0100*/ 	.word	index@(_ZN7cutlass13device_kernelIN5flash19enable_sm80_to_sm89INS1_16FlashAttnFwdSm80INS1_25CollectiveMainloopFwdSm80ILi8ELi1ELb1EN4cute5tupleIJNS5_1CILi128EEENS7_ILi96EEES8_EEELi128ENS_6half_tEfNS_4arch4Sm80ELb0ELb1ELb0ELb0ELb1ELb0ELb1ELb1EEENS1_21CollectiveEpilogueFwdINS6_IJS8_S8_S9_EEENS6_IJNS7_ILi1EEESH_SH_EEESB_SD_Li256ELb0ELb1ELb1ELb0EEENS1_19SingleTileSchedulerILb0ELb1ELb1ELi128EEEEEEEEEvNT_6ParamsE)
        /*0104*/ 	.word	0x00000000


	//----- nvinfo : EIATTR_REGCOUNT
	.align		4
.L_54:
        /*0108*/ 	.byte	0x04, 0x2f
        /*010a*/ 	.short	(.L_56 - .L_55)
	.align		4
.L_55:
        /*010c*/ 	.word	index@(_ZN7cutlass13device_kernelIN5flash19enable_sm80_to_sm89INS1_16FlashAttnFwdSm80INS1_25CollectiveMainloopFwdSm80ILi8ELi1ELb1EN4cute5tupleIJNS5_1CILi128EEES8_S8_EEELi128ENS_6half_tEfNS_4arch4Sm80ELb0ELb0ELb0ELb0ELb1ELb0ELb1ELb1EEENS1_21CollectiveEpilogueFwdIS9_NS6_IJNS7_ILi1EEESF_SF_EEESA_SC_Li256ELb0ELb1ELb1ELb0EEENS1_19SingleTileSchedulerILb0ELb1ELb1ELi128EEEEEEEEEvNT_6ParamsE)
        /*0110*/ 	.word	0x00000004


	//----- nvinfo : EIATTR_FRAME_SIZE
	.align		4
.L_56:
        /*0114*/ 	.byte	0x04, 0x11
        /*0116*/ 	.short	(.L_58 - .L_57)
	.align		4
.L_57:
        /*0118*/ 	.word	index@(_ZN7cutlass13device_kernelIN5flash19enable_sm80_to_sm89INS1_16FlashAttnFwdSm80INS1_25CollectiveMainloopFwdSm80ILi8ELi1ELb1EN4cute5tupleIJNS5_1CILi128EEES8_S8_EEELi128ENS_6half_tEfNS_4arch4Sm80ELb0ELb0ELb0ELb0ELb1ELb0ELb1ELb1EEENS1_21CollectiveEpilogueFwdIS9_NS6_IJNS7_ILi1EEESF_SF_EEESA_SC_Li256ELb0ELb1ELb1ELb0EEENS1_19SingleTileSchedulerILb0ELb1ELb1ELi128EEEEEEEEEvNT_6ParamsE)
        /*011c*/ 	.word	0x00000000


	//----- nvinfo : EIATTR_REGCOUNT
	.align		4
.L_58:
        /*0120*/ 	.byte	0x04, 0x2f
        /*0122*/ 	.short	(.L_60 - .L_59)
	.align		4
.L_59:
        /*0124*/ 	.word	index@(_ZN7cutlass13device_kernelIN5flash19enable_sm80_to_sm89INS1_16FlashAttnFwdSm80INS1_25CollectiveMainloopFwdSm80ILi8ELi1ELb1EN4cute5tupleIJNS5_1CILi128EEENS7_ILi112EEES8_EEELi128ENS_6half_tEfNS_4arch4Sm80ELb1ELb0ELb1ELb1ELb1ELb1ELb1ELb1EEENS1_21CollectiveEpilogueFwdINS6_IJS8_S8_S9_EEENS6_IJNS7_ILi1EEESH_SH_EEESB_SD_Li256ELb1ELb1ELb1ELb0EEENS1_36VarlenDynamicPersistentTileSchedulerILi128ELi112ELi256ELi256ELb1ELb1ELb0ELb1ELb1ELb1EEEEEEEEEvNT_6ParamsE)
        /*0128*/ 	.word	0x00000004


	//----- nvinfo : EIATTR_FRAME_SIZE
	.align		4
.L_60:
        /*012c*/ 	.byte	0x04, 0x11
        /*012e*/ 	.short	(.L_62 - .L_61)
	.align		4
.L_61:
        /*0130*/ 	.word	index@(_ZN7cutlass13device_kernelIN5flash19enable_sm80_to_sm89INS1_16FlashAttnFwdSm80INS1_25CollectiveMainloopFwdSm80ILi8ELi1ELb1EN4cute5tupleIJNS5_1CILi128EEENS7_ILi112EEES8_EEELi128ENS_6half_tEfNS_4arch4Sm80ELb1ELb0ELb1ELb1ELb1ELb1ELb1ELb1EEENS1_21CollectiveEpilogueFwdINS6_IJS8_S8_S9_EEENS6_IJNS7_ILi1EEESH_SH_EEESB_SD_Li256ELb1ELb1ELb1ELb0EEENS1_36VarlenDynamicPersistentTileSchedulerILi128ELi112ELi256ELi256ELb1ELb1ELb0ELb1ELb1ELb1EEEEEEEEEvNT_6ParamsE)
        /*0134*/ 	.word	0x00000000


	//----- nvinfo : EIATTR_REGCOUNT
	.align		4
.L_62:
        /*0138*/ 	.byte	0x04, 0x2f
        /*013a*/ 	.short	(.L_64 - .L_63)
	.align		4
.L_63:
        /*013c*/ 	.word	index@(_ZN7cutlass13device_kernelIN5flash19enable_sm80_to_sm89INS1_16FlashAttnFwdSm80INS1_25CollectiveMainloopFwdSm80ILi8ELi1ELb1EN4cute5tupleIJNS5_1CILi128EEENS7_ILi112EEES8_EEELi128ENS_6half_tEfNS_4arch4Sm80ELb1ELb0ELb1ELb1ELb1ELb0ELb1ELb1EEENS1_21CollectiveEpilogueFwdINS6_IJS8_S8_S9_EEENS6_IJNS7_ILi1EEESH_SH_EEESB_SD_Li256ELb1ELb1ELb1ELb0EEENS1_36VarlenDynamicPersistentTileSchedulerILi128ELi112ELi256ELi256ELb1ELb1ELb0ELb1ELb1ELb1EEEEEEEEEvNT_6ParamsE)
        /*0140*/ 	.word	0x00000004


	//----- nvinfo : EIATTR_FRAME_SIZE
	.align		4
.L_64:
        /*0144*/ 	.byte	0x04, 0x11
        /*0146*/ 	.short	(.L_66 - .L_65)
	.align		4
.L_65:
        /*0148*/ 	.word	index@(_ZN7cutlass13device_kernelIN5flash19enable_sm80_to_sm89INS1_16FlashAttnFwdSm80INS1_25CollectiveMainloopFwdSm80ILi8ELi1ELb1EN4cute5tupleIJNS5_1CILi128EEENS7_ILi112EEES8_EEELi128ENS_6half_tEfNS_4arch4Sm80ELb1ELb0ELb1ELb1ELb1ELb0ELb1ELb1EEENS1_21CollectiveEpilogueFwdINS6_IJS8_S8_S9_EEENS6_IJNS7_ILi1EEESH_SH_EEESB_SD_Li256ELb1ELb1ELb1ELb0EEENS1_36VarlenDynamicPersistentTileSchedulerILi128ELi112ELi256ELi256ELb1ELb1ELb0ELb1ELb1ELb1EEEEEEEEEvNT_6ParamsE)
        /*014c*/ 	.word	0x00000000


	//----- nvinfo : EIATTR_REGCOUNT
	.align		4
.L_66:
        /*0150*/ 	.byte	0x04, 0x2f
        /*0152*/ 	.short	(.L_68 - .L_67)
	.align		4
.L_67:
        /*0154*/ 	.word	index@(_ZN7cutlass13device_kernelIN5flash19enable_sm80_to_sm89INS1_16FlashAttnFwdSm80INS1_25CollectiveMainloopFwdSm80ILi4ELi1ELb0EN4cute5tupleIJNS5_1CILi128EEENS7_ILi64EEES8_EEELi128ENS_6half_tEfNS_4arch4Sm80ELb1ELb0ELb1ELb0ELb1ELb0ELb1ELb1EEENS1_21CollectiveEpilogueFwdINS6_IJS8_S8_S9_EEENS6_IJNS7_ILi1EEESH_SH_EEESB_SD_Li128ELb0ELb1ELb1ELb0EEENS1_30DynamicPersistentTileSchedulerILi128ELi128ELb1ELb1ELb0EEEEEEEEEvNT_6ParamsE)
        /*0158*/ 	.word	0x00000004


	//----- nvinfo : EIATTR_FRAME_SIZE
	.align		4
.L_68:
        /*015c*/ 	.byte	0x04, 0x11
        /*015e*/ 	.short	(.L_70 - .L_69)
	.align		4
.L_69:
        /*0160*/ 	.word	index@(_ZN7cutlass13device_kernelIN5flash19enable_sm80_to_sm89INS1_16FlashAttnFwdSm80INS1_25CollectiveMainloopFwdSm80ILi4ELi1ELb0EN4cute5tupleIJNS5_1CILi128EEENS7_ILi64EEES8_EEELi128ENS_6half_tEfNS_4arch4Sm80ELb1ELb0ELb1ELb0ELb1ELb0ELb1ELb1EEENS1_21CollectiveEpilogueFwdINS6_IJS8_S8_S9_EEENS6_IJNS7_ILi1EEESH_SH_EEESB_SD_Li128ELb0ELb1ELb1ELb0EEENS1_30DynamicPersistentTileSchedulerILi128ELi128ELb1ELb1ELb0EEEEEEEEEvNT_6ParamsE)
        /*0164*/ 	.word	0x00000000


	//----- nvinfo : EIATTR_REGCOUNT
	.align		4
.L_70:
        /*0168*/ 	.byte	0x04, 0x2f
        /*016a*/ 	.short	(.L_72 - .L_71)
	.align		4
.L_71:
        /*016c*/ 	.word	index@(_ZN7cutlass13device_kernelIN5flash19enable_sm80_to_sm89INS1_16FlashAttnFwdSm80INS1_25CollectiveMainloopFwdSm80ILi8ELi1ELb1EN4cute5tupleIJNS5_1CILi128EEENS7_ILi96EEES8_EEELi128ENS_6half_tEfNS_4arch4Sm80ELb0ELb1ELb1ELb1ELb1ELb1ELb1ELb1EEENS1_21CollectiveEpilogueFwdINS6_IJS8_S8_S9_EEENS6_IJNS7_ILi1EEESH_SH_EEESB_SD_Li256ELb1ELb1ELb1ELb0EEENS1_36VarlenDynamicPersistentTileSchedulerILi128ELi96ELi256ELi256ELb1ELb1ELb0ELb1ELb0ELb1EEEEEEEEEvNT_6ParamsE)
        /*0170*/ 	.word	0x00000004


	//----- nvinfo : EIATTR_FRAME_SIZE
	.align		4
.L_72:
        /*0174*/ 	.byte	0x04, 0x11
        /*0176*/ 	.short	(.L_74 - .L_73)
	.align		4
.L_73:
        /*0178*/ 	.word	index@(_ZN7cutlass13device_kernelIN5flash19enable_sm80_to_sm89INS1_16FlashAttnFwdSm80INS1_25CollectiveMainloopFwdSm80ILi8ELi1ELb1EN4cute5tupleIJNS5_1CILi128EEENS7_ILi96EEES8_EEELi128ENS_6half_tEfNS_4arch4Sm80ELb0ELb1ELb1ELb1ELb1ELb1ELb1ELb1EEENS1_21CollectiveEpilogueFwdINS6_IJS8_S8_S9_EEENS6_IJNS7_ILi1EEESH_SH_EEESB_SD_Li256ELb1ELb1ELb1ELb0EEENS1_36VarlenDynamicPersistentTileSchedulerILi128ELi96ELi256ELi256ELb1ELb1ELb0ELb1ELb0ELb1EEEEEEEEEvNT_6ParamsE)
        /*017c*/ 	.word	0x00000000


	//----- nvinfo : EIATTR_REGCOUNT
	.align		4
.L_74:
        /*0180*/ 	.byte	0x04, 0x2f
        /*0182*/ 	.short	(.L_76 - .L_75)
	.align		4
.L_75:
        /*0184*/ 	.word	index@(_ZN7cutlass13device_kernelIN5flash19enable_sm80_to_sm89INS1_16FlashAttnFwdSm80INS1_25CollectiveMainloopFwdSm80ILi8ELi1ELb1EN4cute5tupleIJNS5_1CILi128EEENS7_ILi96EEES8_EEELi128ENS_6half_tEfNS_4arch4Sm80ELb0ELb1ELb1ELb1ELb1ELb0ELb1ELb1EEENS1_21CollectiveEpilogueFwdINS6_IJS8_S8_S9_EEENS6_IJNS7_ILi1EEESH_SH_EEESB_SD_Li256ELb1ELb1ELb1ELb0EEENS1_36VarlenDynamicPersistentTileSchedulerILi128ELi96ELi256ELi256ELb1ELb1ELb0ELb1ELb0ELb1EEEEEEEEEvNT_6ParamsE)
        /*0188*/ 	.word	0x00000004


	//----- nvinfo : EIATTR_FRAME_SIZE
	.align		4
.L_76:
        /*018c*/ 	.byte	0x04, 0x11
        /*018e*/ 	.short	(.L_78 - .L_77)
	.align		4
.L_77:
        /*0190*/ 	.word	index@(_ZN7cutlass13device_kernelIN5flash19enable_sm80_to_sm89INS1_16FlashAttnFwdSm80INS1_25CollectiveMainloopFwdSm80ILi8ELi1ELb1EN4cute5tupleIJNS5_1CILi128EEENS7_ILi96EEES8_EEELi128ENS_6half_tEfNS_4arch4Sm80ELb0ELb1ELb1ELb1ELb1ELb0ELb1ELb1EEENS1_21CollectiveEpilogueFwdINS6_IJS8_S8_S9_EEENS6_IJNS7_ILi1EEESH_SH_EEESB_SD_Li256ELb1ELb1ELb1ELb0EEENS1_36VarlenDynamicPersistentTileSchedulerILi128ELi96ELi256ELi256ELb1ELb1ELb0ELb1ELb0ELb1EEEEEEEEEvNT_6ParamsE)
        /*0194*/ 	.word	0x00000000


	//----- nvinfo : EIATTR_REGCOUNT
	.align		4
.L_78:
        /*0198*/ 	.byte	0x04, 0x2f
        /*019a*/ 	.short	(.L_80 - .L_79)
	.align		4
.L_79:
        /*019c*/ 	.word	index@(_ZN7cutlass13device_kernelIN5flash19enable_sm80_to_sm89INS1_16FlashAttnFwdSm80INS1_25CollectiveMainloopFwdSm80ILi4ELi1ELb0EN4cute5tupleIJNS5_1CILi128EEENS7_ILi48EEES8_EEELi128ENS_6half_tEfNS_4arch4Sm80ELb0ELb1ELb1ELb0ELb1ELb0ELb1ELb1EEENS1_21CollectiveEpilogueFwdINS6_IJS8_S8_S9_EEENS6_IJNS7_ILi1EEESH_SH_EEESB_SD_Li128ELb0ELb1ELb1ELb0EEENS1_19SingleTileSchedulerILb0ELb1ELb1ELi128EEEEEEEEEvNT_6ParamsE)
        /*01a0*/ 	.word	0x00000004


	//----- nvinfo : EIATTR_FRAME_SIZE
	.align		4
.L_80:
        /*01a4*/ 	.byte	0x04, 0x11
        /*01a6*/ 	.short	(.L_82 - .L_81)
	.align		4
.L_81:
        /*01a8*/ 	.word	index@(_ZN7cutlass13device_kernelIN5flash19enable_sm80_to_sm89INS1_16FlashAttnFwdSm80INS1_25CollectiveMainloopFwdSm80ILi4ELi1ELb0EN4cute5tupleIJNS5_1CILi128EEENS7_ILi48EEES8_EEELi128ENS_6half_tEfNS_4arch4Sm80ELb0ELb1ELb1ELb0ELb1ELb0ELb1ELb1EEENS1_21CollectiveEpilogueFwdINS6_IJS8_S8_S9_EEENS6_IJNS7_ILi1EEESH_SH_EEESB_SD_Li128ELb0ELb1ELb1ELb0EEENS1_19SingleTileSchedulerILb0ELb1ELb1ELi128EEEEEEEEEvNT_6ParamsE)
        /*01ac*/ 	.word	0x00000000


	//----- nvinfo : EIATTR_REGCOUNT
	.align		4
.L_82:
        /*01b0*/ 	.byte	0x04, 0x2f
        /*01b2*/ 	.short	(.L_84 - .L_83)
	.align		4
.L_83:
        /*01b4*/ 	.word	index@(_ZN7cutlass13device_kernelIN5flash19enable_sm80_to_sm89INS1_16FlashAttnFwdSm80INS1_25CollectiveMainloopFwdSm80ILi8ELi1ELb1EN4cute5tupleIJNS5_1CILi128EEENS7_ILi112EEES8_EEELi128ENS_6half_tEfNS_4arch4Sm80ELb0ELb0ELb1ELb1ELb1ELb1ELb1ELb1EEENS1_21CollectiveEpilogueFwdINS6_IJS8_S8_S9_EEENS6_IJNS7_ILi1EEESH_SH_EEESB_SD_Li256ELb1ELb1ELb1ELb0EEENS1_36VarlenDynamicPersistentTileSchedulerILi128ELi112ELi256ELi256ELb1ELb1ELb0ELb0ELb1ELb1EEEEEEEEEvNT_6ParamsE)
        /*01b8*/ 	.word	0x00000004


	//----- nvinfo : EIATTR_FRAME_SIZE
	.align		4
.L_84:
        /*01bc*/ 	.byte	0x04, 0x11
        /*01be*/ 	.short	(.L_86 - .L_85)
	.align		4
.L_85:
        /*01c0*/ 	.word	index@(_ZN7cutlass13device_kernelIN5flash19enable_sm80_to_sm89INS1_16FlashAttnFwdSm80INS1_25CollectiveMainloopFwdSm80ILi8ELi1ELb1EN4cute5tupleIJNS5_1CILi128EEENS7_ILi112EEES8_EEELi128ENS_6half_tEfNS_4arch4Sm80ELb0ELb0ELb1ELb1ELb1ELb1ELb1ELb1EEENS1_21CollectiveEpilogueFwdINS6_IJS8_S8_S9_EEENS6_IJNS7_ILi1EEESH_SH_EEESB_SD_Li256ELb1ELb1ELb1ELb0EEENS1_36VarlenDynamicPersistentTileSchedulerILi128ELi112ELi256ELi256ELb1ELb1ELb0ELb0ELb1ELb1EEEEEEEEEvNT_6ParamsE)
        /*01c4*/ 	.word	0x00000000


	//----- nvinfo : EIATTR_REGCOUNT
	.align		4
.L_86:
        /*01c8*/ 	.byte	0x04, 0x2f
        /*01ca*/ 	.short	(.L_88 - .L_87)
	.align		4
.L_87:
        /*01cc*/ 	.word	index@(_ZN7cutlass13device_kernelIN5flash19enable_sm80_to_sm89INS1_16FlashAttnFwdSm80INS1_25CollectiveMainloopFwdSm80ILi8ELi1ELb1EN4cute5tupleIJNS5_1CILi128EEENS7_ILi112EEES8_EEELi128ENS_6half_tEfNS_4arch4Sm80ELb0ELb0ELb1ELb1ELb1ELb0ELb1ELb1EEENS1_21CollectiveEpilogueFwdINS6_IJS8_S8_S9_EEENS6_IJNS7_ILi1EEESH_SH_EEESB_SD_Li256ELb1ELb1ELb1ELb0EEENS1_36VarlenDynamicPersistentTileSchedulerILi128ELi112ELi256ELi256ELb1ELb1ELb0ELb0ELb1ELb1EEEEEEEEEvNT_6ParamsE)
        /*01d0*/ 	.word	0x00000004


	//----- nvinfo : EIATTR_FRAME_SIZE
	.align		4
.L_88:
        /*01d4*/ 	.byte	0x04, 0x11
        /*01d6*/ 	.short	(.L_90 - .L_89)
	.align		4
.L_89:
        /*01d8*/ 	.word	index@(_ZN7cutlass13device_kernelIN5flash19enable_sm80_to_sm89INS1_16FlashAttnFwdSm80INS1_25CollectiveMainloopFwdSm80ILi8ELi1ELb1EN4cute5tupleIJNS5_1CILi128EEENS7_ILi112EEES8_EEELi128ENS_6half_tEfNS_4arch4Sm80ELb0ELb0ELb1ELb1ELb1ELb0ELb1ELb1EEENS1_21CollectiveEpilogueFwdINS6_IJS8_S8_S9_EEENS6_IJNS7_ILi1EEESH_SH_EEESB_SD_Li256ELb1ELb1ELb1ELb0EEENS1_36VarlenDynamicPersistentTileSchedulerILi128ELi112ELi256ELi256ELb1ELb1ELb0ELb0ELb1ELb1EEEEEEEEEvNT_6ParamsE)
        /*01dc*/ 	.word	0x00000000


	//----- nvinfo : EIATTR_REGCOUNT
	.align		4
.L_90:
        /*01e0*/ 	.byte	0x04, 0x2f
        /*01e2*/ 	.short	(.L_92 - .L_91)
	.align		4
.L_91:
        /*01e4*/ 	.word	index@(_ZN7cutlass13device_kernelIN5flash19enable_sm80_to_sm89INS1_16FlashAttnFwdSm80INS1_25CollectiveMainloopFwdSm80ILi4ELi1ELb0EN4cute5tupleIJNS5_1CILi128EEENS7_ILi64EEES8_EEELi128ENS_6half_tEfNS_4arch4Sm80ELb0ELb0ELb1ELb0ELb1ELb0ELb1ELb1EEENS1_21CollectiveEpilogueFwdINS6_IJS8_S8_S9_EEENS6_IJNS7_ILi1EEESH_SH_EEESB_SD_Li128ELb0ELb1ELb1ELb0EEENS1_19SingleTileSchedulerILb0ELb1ELb1ELi128EEEEEEEEEvNT_6ParamsE)
        /*01e8*/ 	.word	0x00000004


	//----- nvinfo : EIATTR_FRAME_SIZE
	.align		4
.L_92:
        /*01ec*/ 	.byte	0x04, 0x11
        /*01ee*/ 	.short	(.L_94 - .L_93)
	.align		4
.L_93:
        /*01f0*/ 	.word	index@(_ZN7cutlass13device_kernelIN5flash19enable_sm80_to_sm89INS1_16FlashAttnFwdSm80INS1_25CollectiveMainloopFwdSm80ILi4ELi1ELb0EN4cute5tupleIJNS5_1CILi128EEENS7_ILi64EEES8_EEELi128ENS_6half_tEfNS_4arch4Sm80ELb0ELb0ELb1ELb0ELb1ELb0ELb1ELb1EEENS1_21CollectiveEpilogueFwdINS6_IJS8_S8_S9_EEENS6_IJNS7_ILi1EEESH_SH_EEESB_SD_Li128ELb0ELb1ELb1ELb0EEENS1_19SingleTileSchedulerILb0ELb1ELb1ELi128EEEEEEEEEvNT_6ParamsE)
        /*01f4*/ 	.word	0x00000000


	//----- nvinfo : EIATTR_REGCOUNT
	.align		4
.L_94:
        /*01f8*/ 	.byte	0x04, 0x2f
        /*01fa*/ 	.short	(.L_96 - .L_95)
	.align		4
.L_95:
        /*01fc*/ 	.word	index@(_ZN7cutlass13device_kernelIN5flash19enable_sm80_to_sm89INS1_16FlashAttnFwdSm80INS1_25CollectiveMainloopFwdSm80ILi8ELi1ELb1EN4cute5tupleIJNS5_1CILi128EEES8_S8_EEELi128ENS_6half_tEfNS_4arch4Sm80ELb1ELb0ELb1ELb0ELb1ELb0ELb1ELb1EEENS1_21CollectiveEpilogueFwdIS9_NS6_IJNS7_ILi1EEESF_SF_EEESA_SC_Li256ELb0ELb1ELb1ELb0EEENS1_30DynamicPersistentTileSchedulerILi256ELi256ELb1ELb1ELb0EEEEEEEEEvNT_6ParamsE)
        /*0200*/ 	.word	0x00000004


	//----- nvinfo : EIATTR_FRAME_SIZE
	.align		4
.L_96:
        /*0204*/ 	.byte	0x04, 0x11
        /*0206*/ 	.short	(.L_98 - .L_97)
	.align		4
.L_97:
        /*0208*/ 	.word	index@(_ZN7cutlass13device_kernelIN5flash19enable_sm80_to_sm89INS1_16FlashAttnFwdSm80INS1_25CollectiveMainloopFwdSm80ILi8ELi1ELb1EN4cute5tupleIJNS5_1CILi128EEES8_S8_EEELi128ENS_6half_tEfNS_4arch4Sm80ELb1ELb0ELb1ELb0ELb1ELb0ELb1ELb1EEENS1_21CollectiveEpilogueFwdIS9_NS6_IJNS7_ILi1EEESF_SF_EEESA_SC_Li256ELb0ELb1ELb1ELb0EEENS1_30DynamicPersistentTileSchedulerILi256ELi256ELb1ELb1ELb0EEEEEEEEEvNT_6ParamsE)
        /*020c*/ 	.word	0x00000000


	//----- nvinfo : EIATTR_REGCOUNT
	.align		4
.L_98:
        /*0210*/ 	.byte	0x04, 0x2f
        /*0212*/ 	.short	(.L_100 - .L_99)
	.align		4
.L_99:
        /*0214*/ 	.word	index@(_ZN7cutlass13device_kernelIN5flash19enable_sm80_to_sm89INS1_16FlashAttnFwdSm80INS1_25CollectiveMainloopFwdSm80ILi8ELi1ELb1EN4cute5tupleIJNS5_1CILi128EEENS7_ILi96EEES8_EEELi128ENS_6half_tEfNS_4arch4Sm80ELb0ELb1ELb1ELb0ELb1ELb0ELb1ELb1EEENS1_21CollectiveEpilogueFwdINS6_IJS8_S8_S9_EEENS6_IJNS7_ILi1EEESH_SH_EEESB_SD_Li256ELb0ELb1ELb1ELb0EEENS1_19SingleTileSchedulerILb0ELb1ELb1ELi128EEEEEEEEEvNT_6ParamsE)
        /*0218*/ 	.word	0x00000004


	//----- nvinfo : EIATTR_FRAME_SIZE
	.align		4
.L_100:
        /*021c*/ 	.byte	0x04, 0x11
        /*021e*/ 	.short	(.L_102 - .L_101)
	.align		4
.L_101:
        /*0220*/ 	.word	index@(_ZN7cutlass13device_kernelIN5flash19enable_sm80_to_sm89INS1_16FlashAttnFwdSm80INS1_25CollectiveMainloopFwdSm80ILi8ELi1ELb1EN4cute5tupleIJNS5_1CILi128EEENS7_ILi96EEES8_EEELi128ENS_6half_tEfNS_4arch4Sm80ELb0ELb1ELb1ELb0ELb1ELb0ELb1ELb1EEENS1_21CollectiveEpilogueFwdINS6_IJS8_S8_S9_EEENS6_IJNS7_ILi1EEESH_SH_EEESB_SD_Li256ELb0ELb1ELb1ELb0EEENS1_19SingleTileSchedulerILb0ELb1ELb1ELi128EEEEEEEEEvNT_6ParamsE)
        /*0224*/ 	.word	0x00000000


	//----- nvinfo : EIATTR_REGCOUNT
	.align		4
.L_102:
        /*0228*/ 	.byte	0x04, 0x2f
        /*022a*/ 	.short	(.L_104 - .L_103)
	.align		4
.L_103:
        /*022c*/ 	.word	index@(_ZN7cutlass13device_kernelIN5flash19enable_sm80_to_sm89INS1_16FlashAttnFwdSm80INS1_25CollectiveMainloopFwdSm80ILi8ELi1ELb1EN4cute5tupleIJNS5_1CILi128EEES8_S8_EEELi128ENS_6half_tEfNS_4arch4Sm80ELb0ELb0ELb1ELb0ELb1ELb0ELb1ELb1EEENS1_21CollectiveEpilogueFwdIS9_NS6_IJNS7_ILi1EEESF_SF_EEESA_SC_Li256ELb0ELb1ELb1ELb0EEENS1_19SingleTileSchedulerILb0ELb1ELb1ELi128EEEEEEEEEvNT_6ParamsE)
        /*0230*/ 	.word	0x00000004


	//----- nvinfo : EIATTR_FRAME_SIZE
	.align		4
.L_104:
        /*0234*/ 	.byte	0x04, 0x11
        /*0236*/ 	.short	(.L_106 - .L_105)
	.align		4
.L_105:
        /*0238*/ 	.word	index@(_ZN7cutlass13device_kernelIN5flash19enable_sm80_to_sm89INS1_16FlashAttnFwdSm80INS1_25CollectiveMainloopFwdSm80ILi8ELi1ELb1EN4cute5tupleIJNS5_1CILi128EEES8_S8_EEELi128ENS_6half_tEfNS_4arch4Sm80ELb0ELb0ELb1ELb0ELb1ELb0ELb1ELb1EEENS1_21CollectiveEpilogueFwdIS9_NS6_IJNS7_ILi1EEESF_SF_EEESA_SC_Li256ELb0ELb1ELb1ELb0EEENS1_19SingleTileSchedulerILb0ELb1ELb1ELi128EEEEEEEEEvNT_6ParamsE)
        /*023c*/ 	.word	0x00000000


	//----- nvinfo : EIATTR_MIN_STACK_SIZE
	.align		4
.L_106:
        /*0240*/ 	.byte	0x04, 0x12
        /*0242*/ 	.short	(.L_108 - .L_107)
	.align		4
.L_107:
        /*0244*/ 	.word	index@(_ZN7cutlass13device_kernelIN5flash19enable_sm80_to_sm89INS1_16FlashAttnFwdSm80INS1_25CollectiveMainloopFwdSm80ILi8ELi1ELb1EN4cute5tupleIJNS5_1CILi128EEES8_S8_EEELi128ENS_6half_tEfNS_4arch4Sm80ELb0ELb0ELb1ELb0ELb1ELb0ELb1ELb1EEENS1_21CollectiveEpilogueFwdIS9_NS6_IJNS7_ILi1EEESF_SF_EEESA_SC_Li256ELb0ELb1ELb1ELb0EEENS1_19SingleTileSchedulerILb0ELb1ELb1ELi128EEEEEEEEEvNT_6ParamsE)
        /*0248*/ 	.word	0x00000000


	//----- nvinfo : EIATTR_MIN_STACK_SIZE
	.align		4
.L_108:
        /*024c*/ 	.byte	0x04, 0x12
        /*024e*/ 	.short	(.L_110 - .L_109)
	.align		4
.L_109:
        /*0250*/ 	.word	index@(_ZN7cutlass13device_kernelIN5flash19enable_sm80_to_sm89INS1_16FlashAttnFwdSm80INS1_25CollectiveMainloopFwdSm80ILi8ELi1ELb1EN4cute5tupleIJNS5_1CILi128EEENS7_ILi96EEES8_EEELi128ENS_6half_tEfNS_4arch4Sm80ELb0ELb1ELb1ELb0ELb1ELb0ELb1ELb1EEENS1_21CollectiveEpilogueFwdINS6_IJS8_S8_S9_EEENS6_IJNS7_ILi1EEESH_SH_EEESB_SD_Li256ELb0ELb1ELb1ELb0EEENS1_19SingleTileSchedulerILb0ELb1ELb1ELi128EEEEEEEEEvNT_6ParamsE)
        /*0254*/ 	.word	0x00000000


	//----- nvinfo : EIATTR_MIN_STACK_SIZE
	.align		4
.L_110:
        /*0258*/ 	.byte	0x04, 0x12
        /*025a*/ 	.short	(.L_112 - .L_111)
	.align		4
.L_111:
        /*025c*/ 	.word	index@(_ZN7cutlass13device_kernelIN5flash19enable_sm80_to_sm89INS1_16FlashAttnFwdSm80INS1_25CollectiveMainloopFwdSm80ILi8ELi1ELb1EN4cute5tupleIJNS5_1CILi128EEES8_S8_EEELi128ENS_6half_tEfNS_4arch4Sm80ELb1ELb0ELb1ELb0ELb1ELb0ELb1ELb1EEENS1_21CollectiveEpilogueFwdIS9_NS6_IJNS7_ILi1EEESF_SF_EEESA_SC_Li256ELb0ELb1ELb1ELb0EEENS1_30DynamicPersistentTileSchedulerILi256ELi256ELb1ELb1ELb0EEEEEEEEEvNT_6ParamsE)
        /*0260*/ 	.word	0x00000000


	//----- nvinfo : EIATTR_MIN_STACK_SIZE
	.align		4
.L_112:
        /*0264*/ 	.byte	0x04, 0x12
        /*0266*/ 	.short	(.L_114 - .L_113)
	.align		4
.L_113:
        /*0268*/ 	.word	index@(_ZN7cutlass13device_kernelIN5flash19enable_sm80_to_sm89INS1_16FlashAttnFwdSm80INS1_25CollectiveMainloopFwdSm80ILi4ELi1ELb0EN4cute5tupleIJNS5_1CILi128EEENS7_ILi64EEES8_EEELi128ENS_6half_tEfNS_4arch4Sm80ELb0ELb0ELb1ELb0ELb1ELb0ELb1ELb1EEENS1_21CollectiveEpilogueFwdINS6_IJS8_S8_S9_EEENS6_IJNS7_ILi1EEESH_SH_EEESB_SD_Li128ELb0ELb1ELb1ELb0EEENS1_19SingleTileSchedulerILb0ELb1ELb1ELi128EEEEEEEEEvNT_6ParamsE)
        /*026c*/ 	.word	0x00000000


	//----- nvinfo : EIATTR_MIN_STACK_SIZE
	.align		4
.L_114:
        /*0270*/ 	.byte	0x04, 0x12
        /*0272*/ 	.short	(.L_116 - .L_115)
	.align		4
.L_115:
        /*0274*/ 	.word	index@(_ZN7cutlass13device_kernelIN5flash19enable_sm80_to_sm89INS1_16FlashAttnFwdSm80INS1_25CollectiveMainloopFwdSm80ILi8ELi1ELb1EN4cute5tupleIJNS5_1CILi128EEENS7_ILi112EEES8_EEELi128ENS_6half_tEfNS_4arch4Sm80ELb0ELb0ELb1ELb1ELb1ELb0ELb1ELb1EEENS1_21CollectiveEpilogueFwdINS6_IJS8_S8_S9_EEENS6_IJNS7_ILi1EEESH_SH_EEESB_SD_Li256ELb1ELb1ELb1ELb0EEENS1_36VarlenDynamicPersistentTileSchedulerILi128ELi112ELi256ELi256ELb1ELb1ELb0ELb0ELb1ELb1EEEEEEEEEvNT_6ParamsE)
        /*0278*/ 	.word	0x00000000


	//----- nvinfo : EIATTR_MIN_STACK_SIZE
	.align		4
.L_116:
        /*027c*/ 	.byte	0x04, 0x12
        /*027e*/ 	.short	(.L_118 - .L_117)
	.align		4
.L_117:
        /*0280*/ 	.word	index@(_ZN7cutlass13device_kernelIN5flash19enable_sm80_to_sm89INS1_16FlashAttnFwdSm80INS1_25CollectiveMainloopFwdSm80ILi8ELi1ELb1EN4cute5tupleIJNS5_1CILi128EEENS7_ILi112EEES8_EEELi128ENS_6half_tEfNS_4arch4Sm80ELb0ELb0ELb1ELb1ELb1ELb1ELb1ELb1EEENS1_21CollectiveEpilogueFwdINS6_IJS8_S8_S9_EEENS6_IJNS7_ILi1EEESH_SH_EEESB_SD_Li256ELb1ELb1ELb1ELb0EEENS1_36VarlenDynamicPersistentTileSchedulerILi128ELi112ELi256ELi256ELb1ELb1ELb0ELb0ELb1ELb1EEEEEEEEEvNT_6ParamsE)
        /*0284*/ 	.word	0x00000000


	//----- nvinfo : EIATTR_MIN_STACK_SIZE
	.align		4
.L_118:
        /*0288*/ 	.byte	0x04, 0x12
        /*028a*/ 	.short	(.L_120 - .L_119)
	.align		4
.L_119:
        /*028c*/ 	.word	index@(_ZN7cutlass13device_kernelIN5flash19enable_sm80_to_sm89INS1_16FlashAttnFwdSm80INS1_25CollectiveMainloopFwdSm80ILi4ELi1ELb0EN4cute5tupleIJNS5_1CILi128EEENS7_ILi48EEES8_EEELi128ENS_6half_tEfNS_4arch4Sm80ELb0ELb1ELb1ELb0ELb1ELb0ELb1ELb1EEENS1_21CollectiveEpilogueFwdINS6_IJS8_S8_S9_EEENS6_IJNS7_ILi1EEESH_SH_EEESB_SD_Li128ELb0ELb1ELb1ELb0EEENS1_19SingleTileSchedulerILb0ELb1ELb1ELi128EEEEEEEEEvNT_6ParamsE)
        /*0290*/ 	.word	0x00000000


	//----- nvinfo : EIATTR_MIN_STACK_SIZE
	.align		4
.L_120:
        /*0294*/ 	.byte	0x04, 0x12
        /*0296*/ 	.short	(.L_122 - .L_121)
	.align		4
.L_121:
        /*0298*/ 	.word	index@(_ZN7cutlass13device_kernelIN5flash19enable_sm80_to_sm89INS1_16FlashAttnFwdSm80INS1_25CollectiveMainloopFwdSm80ILi8ELi1ELb1EN4cute5tupleIJNS5_1CILi128EEENS7_ILi96EEES8_EEELi128ENS_6half_tEfNS_4arch4Sm80ELb0ELb1ELb1ELb1ELb1ELb0ELb1ELb1EEENS1_21CollectiveEpilogueFwdINS6_IJS8_S8_S9_EEENS6_IJNS7_ILi1EEESH_SH_EEESB_SD_Li256ELb1ELb1ELb1ELb0EEENS1_36VarlenDynamicPersistentTileSchedulerILi128ELi96ELi256ELi256ELb1ELb1ELb0ELb1ELb0ELb1EEEEEEEEEvNT_6ParamsE)
        /*029c*/ 	.word	0x00000000


	//----- nvinfo : EIATTR_MIN_STACK_SIZE
	.align		4
.L_122:
        /*02a0*/ 	.byte	0x04, 0x12
        /*02a2*/ 	.short	(.L_124 - .L_123)
	.align		4
.L_123:
        /*02a4*/ 	.word	index@(_ZN7cutlass13device_kernelIN5flash19enable_sm80_to_sm89INS1_16FlashAttnFwdSm80INS1_25CollectiveMainloopFwdSm80ILi8ELi1ELb1EN4cute5tupleIJNS5_1CILi128EEENS7_ILi96EEES8_EEELi128ENS_6half_tEfNS_4arch4Sm80ELb0ELb1ELb1ELb1ELb1ELb1ELb1ELb1EEENS1_21CollectiveEpilogueFwdINS6_IJS8_S8_S9_EEENS6_IJNS7_ILi1EEESH_SH_EEESB_SD_Li256ELb1ELb1ELb1ELb0EEENS1_36VarlenDynamicPersistentTileSchedulerILi128ELi96ELi256ELi256ELb1ELb1ELb0ELb1ELb0ELb1EEEEEEEEEvNT_6ParamsE)
        /*02a8*/ 	.word	0x00000000


	//----- nvinfo : EIATTR_MIN_STACK_SIZE
	.align		4
.L_124:
        /*02ac*/ 	.byte	0x04, 0x12
        /*02ae*/ 	.short	(.L_126 - .L_125)
	.align		4
.L_125:
        /*02b0*/ 	.word	index@(_ZN7cutlass13device_kernelIN5flash19enable_sm80_to_sm89INS1_16FlashAttnFwdSm80INS1_25CollectiveMainloopFwdSm80ILi4ELi1ELb0EN4cute5tupleIJNS5_1CILi128EEENS7_ILi64EEES8_EEELi128ENS_6half_tEfNS_4arch4Sm80ELb1ELb0ELb1ELb0ELb1ELb0ELb1ELb1EEENS1_21CollectiveEpilogueFwdINS6_IJS8_S8_S9_EEENS6_IJNS7_ILi1EEESH_SH_EEESB_SD_Li128ELb0ELb1ELb1ELb0EEENS1_30DynamicPersistentTileSchedulerILi128ELi128ELb1ELb1ELb0EEEEEEEEEvNT_6ParamsE)
        /*02b4*/ 	.word	0x00000000


	//----- nvinfo : EIATTR_MIN_STACK_SIZE
	.align		4
.L_126:
        /*02b8*/ 	.byte	0x04, 0x12
        /*02ba*/ 	.short	(.L_128 - .L_127)
	.align		4
.L_127:
        /*02bc*/ 	.word	index@(_ZN7cutlass13device_kernelIN5flash19enable_sm80_to_sm89INS1_16FlashAttnFwdSm80INS1_25CollectiveMainloopFwdSm80ILi8ELi1ELb1EN4cute5tupleIJNS5_1CILi128EEENS7_ILi112EEES8_EEELi128ENS_6half_tEfNS_4arch4Sm80ELb1ELb0ELb1ELb1ELb1ELb0ELb1ELb1EEENS1_21CollectiveEpilogueFwdINS6_IJS8_S8_S9_EEENS6_IJNS7_ILi1EEESH_SH_EEESB_SD_Li256ELb1ELb1ELb1ELb0EEENS1_36VarlenDynamicPersistentTileSchedulerILi128ELi112ELi256ELi256ELb1ELb1ELb0ELb1ELb1ELb1EEEEEEEEEvNT_6ParamsE)
        /*02c0*/ 	.word	0x00000000


	//----- nvinfo : EIATTR_MIN_STACK_SIZE
	.align		4
.L_128:
        /*02c4*/ 	.byte	0x04, 0x12
        /*02c6*/ 	.short	(.L_130 - .L_129)
	.align		4
.L_129:
        /*02c8*/ 	.word	index@(_ZN7cutlass13device_kernelIN5flash19enable_sm80_to_sm89INS1_16FlashAttnFwdSm80INS1_25CollectiveMainloopFwdSm80ILi8ELi1ELb1EN4cute5tupleIJNS5_1CILi128EEENS7_ILi112EEES8_EEELi128ENS_6half_tEfNS_4arch4Sm80ELb1ELb0ELb1ELb1ELb1ELb1ELb1ELb1EEENS1_21CollectiveEpilogueFwdINS6_IJS8_S8_S9_EEENS6_IJNS7_ILi1EEESH_SH_EEESB_SD_Li256ELb1ELb1ELb1ELb0EEENS1_36VarlenDynamicPersistentTileSchedulerILi128ELi112ELi256ELi256ELb1ELb1ELb0ELb1ELb1ELb1EEEEEEEEEvNT_6ParamsE)
        /*02cc*/ 	.word	0x00000000


	//----- nvinfo : EIATTR_MIN_STACK_SIZE
	.align		4
.L_130:
        /*02d0*/ 	.byte	0x04, 0x12
        /*02d2*/ 	.short	(.L_132 - .L_131)
	.align		4
.L_131:
        /*02d4*/ 	.word	index@(_ZN7cutlass13device_kernelIN5flash19enable_sm80_to_sm89INS1_16FlashAttnFwdSm80INS1_25CollectiveMainloopFwdSm80ILi8ELi1ELb1EN4cute5tupleIJNS5_1CILi128EEES8_S8_EEELi128ENS_6half_tEfNS_4arch4Sm80ELb0ELb0ELb0ELb0ELb1ELb0ELb1ELb1EEENS1_21CollectiveEpilogueFwdIS9_NS6_IJNS7_ILi1EEESF_SF_EEESA_SC_Li256ELb0ELb1ELb1ELb0EEENS1_19SingleTileSchedulerILb0ELb1ELb1ELi128EEEEEEEEEvNT_6ParamsE)
        /*02d8*/ 	.word	0x00000000


	//----- nvinfo : EIATTR_MIN_STACK_SIZE
	.align		4
.L_132:
        /*02dc*/ 	.byte	0x04, 0x12
        /*02de*/ 	.short	(.L_134 - .L_133)
	.align		4
.L_133:
        /*02e0*/ 	.word	index@(_ZN7cutlass13device_kernelIN5flash19enable_sm80_to_sm89INS1_16FlashAttnFwdSm80INS1_25CollectiveMainloopFwdSm80ILi8ELi1ELb1EN4cute5tupleIJNS5_1CILi128EEENS7_ILi96EEES8_EEELi128ENS_6half_tEfNS_4arch4Sm80ELb0ELb1ELb0ELb0ELb1ELb0ELb1ELb1EEENS1_21CollectiveEpilogueFwdINS6_IJS8_S8_S9_EEENS6_IJNS7_ILi1EEESH_SH_EEESB_SD_Li256ELb0ELb1ELb1ELb0EEENS1_19SingleTileSchedulerILb0ELb1ELb1ELi128EEEEEEEEEvNT_6ParamsE)
        /*02e4*/ 	.word	0x00000000


	//----- nvinfo : EIATTR_MIN_STACK_SIZE
	.align		4
.L_134:
        /*02e8*/ 	.byte	0x04, 0x12
        /*02ea*/ 	.short	(.L_136 - .L_135)
	.align		4
.L_135:
        /*02ec*/ 	.word	index@(_ZN7cutlass13device_kernelIN5flash19enable_sm80_to_sm89INS1_16FlashAttnFwdSm80INS1_25CollectiveMainloopFwdSm80ILi8ELi1ELb1EN4cute5tupleIJNS5_1CILi128EEES8_S8_EEELi128ENS_6half_tEfNS_4arch4Sm80ELb1ELb0ELb0ELb0ELb1ELb0ELb1ELb1EEENS1_21CollectiveEpilogueFwdIS9_NS6_IJNS7_ILi1EEESF_SF_EEESA_SC_Li256ELb0ELb1ELb1ELb0EEENS1_30DynamicPersistentTileSchedulerILi256ELi256ELb1ELb1ELb0EEEEEEEEEvNT_6ParamsE)
        /*02f0*/ 	.word	0x00000000


	//----- nvinfo : EIATTR_MIN_STACK_SIZE
	.align		4
.L_136:
        /*02f4*/ 	.byte	0x04, 0x12
        /*02f6*/ 	.short	(.L_138 - .L_137)
	.align		4
.L_137:
        /*02f8*/ 	.word	index@(_ZN7cutlass13device_kernelIN5flash19enable_sm80_to_sm89INS1_16FlashAttnFwdSm80INS1_25CollectiveMainloopFwdSm80ILi4ELi1ELb0EN4cute5tupleIJNS5_1CILi128EEENS7_ILi64EEES8_EEELi128ENS_6half_tEfNS_4arch4Sm80ELb0ELb0ELb0ELb0ELb1ELb0ELb1ELb1EEENS1_21CollectiveEpilogueFwdINS6_IJS8_S8_S9_EEENS6_IJNS7_ILi1EEESH_SH_EEESB_SD_Li128ELb0ELb1ELb1ELb0EEENS1_19SingleTileSchedulerILb0ELb1ELb1ELi128EEEEEEEEEvNT_6ParamsE)
        /*02fc*/ 	.word	0x00000000


	//----- nvinfo : EIATTR_MIN_STACK_SIZE
	.align		4
.L_138:
        /*0300*/ 	.byte	0x04, 0x12
        /*0302*/ 	.short	(.L_140 - .L_139)
	.align		4
.L_139:
        /*0304*/ 	.word	index@(_ZN7cutlass13device_kernelIN5flash19enable_sm80_to_sm89INS1_16FlashAttnFwdSm80INS1_25CollectiveMainloopFwdSm80ILi8ELi1ELb1EN4cute5tupleIJNS5_1CILi128EEENS7_ILi112EEES8_EEELi128ENS_6half_tEfNS_4arch4Sm80ELb0ELb0ELb0ELb1ELb1ELb0ELb1ELb1EEENS1_21CollectiveEpilogueFwdINS6_IJS8_S8_S9_EEENS6_IJNS7_ILi1EEESH_SH_EEESB_SD_Li256ELb1ELb1ELb1ELb0EEENS1_36VarlenDynamicPersistentTileSchedulerILi128ELi112ELi256ELi256ELb1ELb1ELb0ELb0ELb1ELb1EEEEEEEEEvNT_6ParamsE)
        /*0308*/ 	.word	0x00000000


	//----- nvinfo : EIATTR_MIN_STACK_SIZE
	.align		4
.L_140:
        /*030c*/ 	.byte	0x04, 0x12
        /*030e*/ 	.short	(.L_142 - .L_141)
	.align		4
.L_141:
        /*0310*/ 	.word	index@(_ZN7cutlass13device_kernelIN5flash19enable_sm80_to_sm89INS1_16FlashAttnFwdSm80INS1_25CollectiveMainloopFwdSm80ILi8ELi1ELb1EN4cute5tupleIJNS5_1CILi128EEENS7_ILi112EEES8_EEELi128ENS_6half_tEfNS_4arch4Sm80ELb0ELb0ELb0ELb1ELb1ELb1ELb1ELb1EEENS1_21CollectiveEpilogueFwdINS6_IJS8_S8_S9_EEENS6_IJNS7_ILi1EEESH_SH_EEESB_SD_Li256ELb1ELb1ELb1ELb0EEENS1_36VarlenDynamicPersistentTileSchedulerILi128ELi112ELi256ELi256ELb1ELb1ELb0ELb0ELb1ELb1EEEEEEEEEvNT_6ParamsE)
        /*0314*/ 	.word	0x00000000


	//----- nvinfo : EIATTR_MIN_STACK_SIZE
	.align		4
.L_142:
        /*0318*/ 	.byte	0x04, 0x12
        /*031a*/ 	.short	(.L_144 - .L_143)
	.align		4
.L_143:
        /*031c*/ 	.word	index@(_ZN7cutlass13device_kernelIN5flash19enable_sm80_to_sm89INS1_16FlashAttnFwdSm80INS1_25CollectiveMainloopFwdSm80ILi4ELi1ELb0EN4cute5tupleIJNS5_1CILi128EEENS7_ILi48EEES8_EEELi128ENS_6half_tEfNS_4arch4Sm80ELb0ELb1ELb0ELb0ELb1ELb0ELb1ELb1EEENS1_21CollectiveEpilogueFwdINS6_IJS8_S8_S9_EEENS6_IJNS7_ILi1EEESH_SH_EEESB_SD_Li128ELb0ELb1ELb1ELb0EEENS1_19SingleTileSchedulerILb0ELb1ELb1ELi128EEEEEEEEEvNT_6ParamsE)
        /*0320*/ 	.word	0x00000000


	//----- nvinfo : EIATTR_MIN_STACK_SIZE
	.align		4
.L_144:
        /*0324*/ 	.byte	0x04, 0x12
        /*0326*/ 	.short	(.L_146 - .L_145)
	.align		4
.L_145:
        /*0328*/ 	.word	index@(_ZN7cutlass13device_kernelIN5flash19enable_sm80_to_sm89INS1_16FlashAttnFwdSm80INS1_25CollectiveMainloopFwdSm80ILi8ELi1ELb1EN4cute5tupleIJNS5_1CILi128EEENS7_ILi96EEES8_EEELi128ENS_6half_tEfNS_4arch4Sm80ELb0ELb1ELb0ELb1ELb1ELb0ELb1ELb1EEENS1_21CollectiveEpilogueFwdINS6_IJS8_S8_S9_EEENS6_IJNS7_ILi1EEESH_SH_EEESB_SD_Li256ELb1ELb1ELb1ELb0EEENS1_36VarlenDynamicPersistentTileSchedulerILi128ELi96ELi256ELi256ELb1ELb1ELb0ELb1ELb0ELb1EEEEEEEEEvNT_6ParamsE)
        /*032c*/ 	.word	0x00000000


	//----- nvinfo : EIATTR_MIN_STACK_SIZE
	.align		4
.L_146:
        /*0330*/ 	.byte	0x04, 0x12
        /*0332*/ 	.short	(.L_148 - .L_147)
	.align		4
.L_147:
        /*0334*/ 	.word	index@(_ZN7cutlass13device_kernelIN5flash19enable_sm80_to_sm89INS1_16FlashAttnFwdSm80INS1_25CollectiveMainloopFwdSm80ILi8ELi1ELb1EN4cute5tupleIJNS5_1CILi128EEENS7_ILi96EEES8_EEELi128ENS_6half_tEfNS_4arch4Sm80ELb0ELb1ELb0ELb1ELb1ELb1ELb1ELb1EEENS1_21CollectiveEpilogueFwdINS6_IJS8_S8_S9_EEENS6_IJNS7_ILi1EEESH_SH_EEESB_SD_Li256ELb1ELb1ELb1ELb0EEENS1_36VarlenDynamicPersistentTileSchedulerILi128ELi96ELi256ELi256ELb1ELb1ELb0ELb1ELb0ELb1EEEEEEEEEvNT_6ParamsE)
        /*0338*/ 	.word	0x00000000


	//----- nvinfo : EIATTR_MIN_STACK_SIZE
	.align		4
.L_148:
        /*033c*/ 	.byte	0x04, 0x12
        /*033e*/ 	.short	(.L_150 - .L_149)
	.align		4
.L_149:
        /*0340*/ 	.word	index@(_ZN7cutlass13device_kernelIN5flash19enable_sm80_to_sm89INS1_16FlashAttnFwdSm80INS1_25CollectiveMainloopFwdSm80ILi4ELi1ELb0EN4cute5tupleIJNS5_1CILi128EEENS7_ILi64EEES8_EEELi128ENS_6half_tEfNS_4arch4Sm80ELb1ELb0ELb0ELb0ELb1ELb0ELb1ELb1EEENS1_21CollectiveEpilogueFwdINS6_IJS8_S8_S9_EEENS6_IJNS7_ILi1EEESH_SH_EEESB_SD_Li128ELb0ELb1ELb1ELb0EEENS1_30DynamicPersistentTileSchedulerILi128ELi128ELb1ELb1ELb0EEEEEEEEEvNT_6ParamsE)
        /*0344*/ 	.word	0x00000000


	//----- nvinfo : EIATTR_MIN_STACK_SIZE
	.align		4
.L_150:
        /*0348*/ 	.byte	0x04, 0x12
        /*034a*/ 	.short	(.L_152 - .L_151)
	.align		4
.L_151:
        /*034c*/ 	.word	index@(_ZN7cutlass13device_kernelIN5flash19enable_sm80_to_sm89INS1_16FlashAttnFwdSm80INS1_25CollectiveMainloopFwdSm80ILi8ELi1ELb1EN4cute5tupleIJNS5_1CILi128EEENS7_ILi112EEES8_EEELi128ENS_6half_tEfNS_4arch4Sm80ELb1ELb0ELb0ELb1ELb1ELb0ELb1ELb1EEENS1_21CollectiveEpilogueFwdINS6_IJS8_S8_S9_EEENS6_IJNS7_ILi1EEESH_SH_EEESB_SD_Li256ELb1ELb1ELb1ELb0EEENS1_36VarlenDynamicPersistentTileSchedulerILi128ELi112ELi256ELi256ELb1ELb1ELb0ELb1ELb1ELb1EEEEEEEEEvNT_6ParamsE)
        /*0350*/ 	.word	0x00000000


	//----- nvinfo : EIATTR_MIN_STACK_SIZE
	.align		4
.L_152:
        /*0354*/ 	.byte	0x04, 0x12
        /*0356*/ 	.short	(.L_154 - .L_153)
	.align		4
.L_153:
        /*0358*/ 	.word	index@(_ZN7cutlass13device_kernelIN5flash19enable_sm80_to_sm89INS1_16FlashAttnFwdSm80INS1_25CollectiveMainloopFwdSm80ILi8ELi1ELb1EN4cute5tupleIJNS5_1CILi128EEENS7_ILi112EEES8_EEELi128ENS_6half_tEfNS_4arch4Sm80ELb1ELb0ELb0ELb1ELb1ELb1ELb1ELb1EEENS1_21CollectiveEpilogueFwdINS6_IJS8_S8_S9_EEENS6_IJNS7_ILi1EEESH_SH_EEESB_SD_Li256ELb1ELb1ELb1ELb0EEENS1_36VarlenDynamicPersistentTileSchedulerILi128ELi112ELi256ELi256ELb1ELb1ELb0ELb1ELb1ELb1EEEEEEEEEvNT_6ParamsE)
        /*035c*/ 	.word	0x00000000
.L_154:


//--------------------- .nv.compat                --------------------------
	.section	.nv.compat,"",@"SHT_CUDA_COMPAT_INFO"
	.align	4
        /*0000*/ 	.byte	0x02, 0x09, 0x01, 0x00, 0x02, 0x02, 0x01, 0x00, 0x02, 0x05, 0x05, 0x00, 0x03, 0x07, 0x01, 0x01
        /*0010*/ 	.byte	0x02, 0x03, 0x00, 0x00, 0x02, 0x06, 0x01, 0x00, 0x04, 0x0b, 0x08, 0x00, 0x00, 0x00, 0x00, 0x00
        /*0020*/ 	.byte	0x00, 0x00, 0x00, 0x00


//--------------------- .nv.info._ZN7cutlass13device_kernelIN5flash19enable_sm80_to_sm89INS1_16FlashAttnFwdSm80INS1_25CollectiveMainloopFwdSm80ILi8ELi1ELb1EN4cute5tupleIJNS5_1CILi128EEES8_S8_EEELi128ENS_6half_tEfNS_4arch4Sm80ELb0ELb0ELb1ELb0ELb1ELb0ELb1ELb1EEENS1_21CollectiveEpilogueFwdIS9_NS6_IJNS7_ILi1EEESF_SF_EEESA_SC_Li256ELb0ELb1ELb1ELb0EEENS1_19SingleTileSchedulerILb0ELb1ELb1ELi128EEEEEEEEEvNT_6ParamsE --------------------------
	.section	.nv.info._ZN7cutlass13device_kernelIN5flash19enable_sm80_to_sm89INS1_16FlashAttnFwdSm80INS1_25CollectiveMainloopFwdSm80ILi8ELi1ELb1EN4cute5tupleIJNS5_1CILi128EEES8_S8_EEELi128ENS_6half_tEfNS_4arch4Sm80ELb0ELb0ELb1ELb0ELb1ELb0ELb1ELb1EEENS1_21CollectiveEpilogueFwdIS9_NS6_IJNS7_ILi1EEESF_SF_EEESA_SC_Li256ELb0ELb1ELb1ELb0EEENS1_19SingleTileSchedulerILb0ELb1ELb1ELi128EEEEEEEEEvNT_6ParamsE,"",@"SHT_CUDA_INFO"
	.sectionflags	@""
	.align	4


	//----- nvinfo : EIATTR_CUDA_API_VERSION
	.align		4
        /*0000*/ 	.byte	0x04, 0x37
        /*0002*/ 	.short	(.L_156 - .L_155)
.L_155:
        /*0004*/ 	.word	0x00000082


	//----- nvinfo : EIATTR_KPARAM_INFO
	.align		4
.L_156:
        /*0008*/ 	.byte	0x04, 0x17
        /*000a*/ 	.short	(.L_158 - .L_157)
.L_157:
        /*000c*/ 	.word	0x00000000
        /*0010*/ 	.short	0x0000
        /*0012*/ 	.short	0x0000
        /*0014*/ 	.byte	0x00, 0xf0, 0x61, 0x10


	//----- nvinfo : EIATTR_SPARSE_MMA_MASK
	.align		4
.L_158:
        /*0018*/ 	.byte	0x03, 0x50
        /*001a*/ 	.short	0x0000


	//----- nvinfo : EIATTR_MAXREG_COUNT
	.align		4
        /*001c*/ 	.byte	0x03, 0x1b
        /*001e*/ 	.short	0x00ff


	//----- nvinfo : EIATTR_MERCURY_ISA_VERSION
	.align		4
        /*0020*/ 	.byte	0x03, 0x5f
        /*0022*/ 	.short	0x0101


	//----- nvinfo : EIATTR_EXIT_INSTR_OFFSETS
	.align		4
        /*0024*/ 	.byte	0x04, 0x1c
        /*0026*/ 	.short	(.L_160 - .L_159)


	//   ....[0]....
.L_159:
        /*0028*/ 	.word	0x00000010


	//----- nvinfo : EIATTR_MAX_THREADS
	.align		4
.L_160:
        /*002c*/ 	.byte	0x04, 0x05
        /*002e*/ 	.short	(.L_162 - .L_161)
.L_161:
        /*0030*/ 	.word	0x00000100
        /*0034*/ 	.word	0x00000001
        /*0038*/ 	.word	0x00000001


	//----- nvinfo : EIATTR_CBANK_PARAM_SIZE
	.align		4
.L_162:
        /*003c*/ 	.byte	0x03, 0x19
        /*003e*/ 	.short	0x0418


	//----- nvinfo : EIATTR_PARAM_CBANK
	.align		4
        /*0040*/ 	.byte	0x04, 0x0a
        /*0042*/ 	.short	(.L_164 - .L_163)
	.align		4
.L_163:
        /*0044*/ 	.word	index@(.nv.constant0._ZN7cutlass13device_kernelIN5flash19enable_sm80_to_sm89INS1_16FlashAttnFwdSm80INS1_25CollectiveMainloopFwdSm80ILi8ELi1ELb1EN4cute5tupleIJNS5_1CILi128EEES8_S8_EEELi128ENS_6half_tEfNS_4arch4Sm80ELb0ELb0ELb1ELb0ELb1ELb0ELb1ELb1EEENS1_21CollectiveEpilogueFwdIS9_NS6_IJNS7_ILi1EEESF_SF_EEESA_SC_Li256ELb0ELb1ELb1ELb0EEENS1_19SingleTileSchedulerILb0ELb1ELb1ELi128EEEEEEEEEvNT_6ParamsE)
        /*0048*/ 	.short	0x0210
        /*004a*/ 	.short	0x0418


	//----- nvinfo : EIATTR_SW_WAR
	.align		4
.L_164:
        /*004c*/ 	.byte	0x04, 0x36
        /*004e*/ 	.short	(.L_166 - .L_165)
.L_165:
        /*0050*/ 	.word	0x00000008
.L_166:


//--------------------- .nv.info._ZN7cutlass13device_kernelIN5flash19enable_sm80_to_sm89INS1_16FlashAttnFwdSm80INS1_25CollectiveMainloopFwdSm80ILi8ELi1ELb1EN4cute5tupleIJNS5_1CILi128EEENS7_ILi96EEES8_EEELi128ENS_6half_tEfNS_4arch4Sm80ELb0ELb1ELb1ELb0ELb1ELb0ELb1ELb1EEENS1_21CollectiveEpilogueFwdINS6_IJS8_S8_S9_EEENS6_IJNS7_ILi1EEESH_SH_EEESB_SD_Li256ELb0ELb1ELb1ELb0EEENS1_19SingleTileSchedulerILb0ELb1ELb1ELi128EEEEEEEEEvNT_6ParamsE --------------------------
	.section	.nv.info._ZN7cutlass13device_kernelIN5flash19enable_sm80_to_sm89INS1_16FlashAttnFwdSm80INS1_25CollectiveMainloopFwdSm80ILi8ELi1ELb1EN4cute5tupleIJNS5_1CILi128EEENS7_ILi96EEES8_EEELi128ENS_6half_tEfNS_4arch4Sm80ELb0ELb1ELb1ELb0ELb1ELb0ELb1ELb1EEENS1_21CollectiveEpilogueFwdINS6_IJS8_S8_S9_EEENS6_IJNS7_ILi1EEESH_SH_EEESB_SD_Li256ELb0ELb1ELb1ELb0EEENS1_19SingleTileSchedulerILb0ELb1ELb1ELi128EEEEEEEEEvNT_6ParamsE,"",@"SHT_CUDA_INFO"
	.sectionflags	@""
	.align	4


	//----- nvinfo : EIATTR_CUDA_API_VERSION
	.align		4
        /*0000*/ 	.byte	0x04, 0x37
        /*0002*/ 	.short	(.L_168 - .L_167)
.L_167:
        /*0004*/ 	.word	0x00000082


	//----- nvinfo : EIATTR_KPARAM_INFO
	.align		4
.L_168:
        /*0008*/ 	.byte	0x04, 0x17
        /*000a*/ 	.short	(.L_170 - .L_169)
.L_169:
        /*000c*/ 	.word	0x00000000
        /*0010*/ 	.short	0x0000
        /*0012*/ 	.short	0x0000
        /*0014*/ 	.byte	0x00, 0xf0, 0x61, 0x10


	//----- nvinfo : EIATTR_SPARSE_MMA_MASK
	.align		4
.L_170:
        /*0018*/ 	.byte	0x03, 0x50
        /*001a*/ 	.short	0x0000


	//----- nvinfo : EIATTR_MAXREG_COUNT
	.align		4
        /*001c*/ 	.byte	0x03, 0x1b
        /*001e*/ 	.short	0x00ff


	//----- nvinfo : EIATTR_MERCURY_ISA_VERSION
	.align		4
        /*0020*/ 	.byte	0x03, 0x5f
        /*0022*/ 	.short	0x0101


	//----- nvinfo : EIATTR_EXIT_INSTR_OFFSETS
	.align		4
        /*0024*/ 	.byte	0x04, 0x1c
        /*0026*/ 	.short	(.L_172 - .L_171)


	//   ....[0]....
.L_171:
        /*0028*/ 	.word	0x00000010


	//----- nvinfo : EIATTR_MAX_THREADS
	.align		4
.L_172:
        /*002c*/ 	.byte	0x04, 0x05
        /*002e*/ 	.short	(.L_174 - .L_173)
.L_173:
        /*0030*/ 	.word	0x00000100
        /*0034*/ 	.word	0x00000001
        /*0038*/ 	.word	0x00000001


	//----- nvinfo : EIATTR_CBANK_PARAM_SIZE
	.align		4
.L_174:
        /*003c*/ 	.byte	0x03, 0x19
        /*003e*/ 	.short	0x0418


	//----- nvinfo : EIATTR_PARAM_CBANK
	.align		4
        /*0040*/ 	.byte	0x04, 0x0a
        /*0042*/ 	.short	(.L_176 - .L_175)
	.align		4
.L_175:
        /*0044*/ 	.word	index@(.nv.constant0._ZN7cutlass13device_kernelIN5flash19enable_sm80_to_sm89INS1_16FlashAttnFwdSm80INS1_25CollectiveMainloopFwdSm80ILi8ELi1ELb1EN4cute5tupleIJNS5_1CILi128EEENS7_ILi96EEES8_EEELi128ENS_6half_tEfNS_4arch4Sm80ELb0ELb1ELb1ELb0ELb1ELb0ELb1ELb1EEENS1_21CollectiveEpilogueFwdINS6_IJS8_S8_S9_EEENS6_IJNS7_ILi1EEESH_SH_EEESB_SD_Li256ELb0ELb1ELb1ELb0EEENS1_19SingleTileSchedulerILb0ELb1ELb1ELi128EEEEEEEEEvNT_6ParamsE)
        /*0048*/ 	.short	0x0210
        /*004a*/ 	.short	0x0418


	//----- nvinfo : EIATTR_SW_WAR
	.align		4
.L_176:
        /*004c*/ 	.byte	0x04, 0x36
        /*004e*/ 	.short	(.L_178 - .L_177)
.L_177:
        /*0050*/ 	.word	0x00000008
.L_178:


//--------------------- .nv.info._ZN7cutlass13device_kernelIN5flash19enable_sm80_to_sm89INS1_16FlashAttnFwdSm80INS1_25CollectiveMainloopFwdSm80ILi8ELi1ELb1EN4cute5tupleIJNS5_1CILi128EEES8_S8_EEELi128ENS_6half_tEfNS_4arch4Sm80ELb1ELb0ELb1ELb0ELb1ELb0ELb1ELb1EEENS1_21CollectiveEpilogueFwdIS9_NS6_IJNS7_ILi1EEESF_SF_EEESA_SC_Li256ELb0ELb1ELb1ELb0EEENS1_30DynamicPersistentTileSchedulerILi256ELi256ELb1ELb1ELb0EEEEEEEEEvNT_6ParamsE --------------------------
	.section	.nv.info._ZN7cutlass13device_kernelIN5flash19enable_sm80_to_sm89INS1_16FlashAttnFwdSm80INS1_25CollectiveMainloopFwdSm80ILi8ELi1ELb1EN4cute5tupleIJNS5_1CILi128EEES8_S8_EEELi128ENS_6half_tEfNS_4arch4Sm80ELb1ELb0ELb1ELb0ELb1ELb0ELb1ELb1EEENS1_21CollectiveEpilogueFwdIS9_NS6_IJNS7_ILi1EEESF_SF_EEESA_SC_Li256ELb0ELb1ELb1ELb0EEENS1_30DynamicPersistentTileSchedulerILi256ELi256ELb1ELb1ELb0EEEEEEEEEvNT_6ParamsE,"",@"SHT_CUDA_INFO"
	.sectionflags	@""
	.align	4


	//----- nvinfo : EIATTR_CUDA_API_VERSION
	.align		4
        /*0000*/ 	.byte	0x04, 0x37
        /*0002*/ 	.short	(.L_180 - .L_179)
.L_179:
        /*0004*/ 	.word	0x00000082


	//----- nvinfo : EIATTR_KPARAM_INFO
	.align		4
.L_180:
        /*0008*/ 	.byte	0x04, 0x17
        /*000a*/ 	.short	(.L_182 - .L_181)
.L_181:
        /*000c*/ 	.word	0x00000000
        /*0010*/ 	.short	0x0000
        /*0012*/ 	.short	0x0000
        /*0014*/ 	.byte	0x00, 0xf0, 0xa1, 0x10


	//----- nvinfo : EIATTR_SPARSE_MMA_MASK
	.align		4
.L_182:
        /*0018*/ 	.byte	0x03, 0x50
        /*001a*/ 	.short	0x0000


	//----- nvinfo : EIATTR_MAXREG_COUNT
	.align		4
        /*001c*/ 	.byte	0x03, 0x1b
        /*001e*/ 	.short	0x00ff


	//----- nvinfo : EIATTR_MERCURY_ISA_VERSION
	.align		4
        /*0020*/ 	.byte	0x03, 0x5f
        /*0022*/ 	.short	0x0101


	//----- nvinfo : EIATTR_EXIT_INSTR_OFFSETS
	.align		4
        /*0024*/ 	.byte	0x04, 0x1c
        /*0026*/ 	.short	(.L_184 - .L_183)


	//   ....[0]....
.L_183:
        /*0028*/ 	.word	0x00000010


	//----- nvinfo : EIATTR_MAX_THREADS
	.align		4
.L_184:
        /*002c*/ 	.byte	0x04, 0x05
        /*002e*/ 	.short	(.L_186 - .L_185)
.L_185:
        /*0030*/ 	.word	0x00000100
        /*0034*/ 	.word	0x00000001
        /*0038*/ 	.word	0x00000001


	//----- nvinfo : EIATTR_CBANK_PARAM_SIZE
	.align		4
.L_186:
        /*003c*/ 	.byte	0x03, 0x19
        /*003e*/ 	.short	0x0428


	//----- nvinfo : EIATTR_PARAM_CBANK
	.align		4
        /*0040*/ 	.byte	0x04, 0x0a
        /*0042*/ 	.short	(.L_188 - .L_187)
	.align		4
.L_187:
        /*0044*/ 	.word	index@(.nv.constant0._ZN7cutlass13device_kernelIN5flash19enable_sm80_to_sm89INS1_16FlashAttnFwdSm80INS1_25CollectiveMainloopFwdSm80ILi8ELi1ELb1EN4cute5tupleIJNS5_1CILi128EEES8_S8_EEELi128ENS_6half_tEfNS_4arch4Sm80ELb1ELb0ELb1ELb0ELb1ELb0ELb1ELb1EEENS1_21CollectiveEpilogueFwdIS9_NS6_IJNS7_ILi1EEESF_SF_EEESA_SC_Li256ELb0ELb1ELb1ELb0EEENS1_30DynamicPersistentTileSchedulerILi256ELi256ELb1ELb1ELb0EEEEEEEEEvNT_6ParamsE)
        /*0048*/ 	.short	0x0210
        /*004a*/ 	.short	0x0428


	//----- nvinfo : EIATTR_SW_WAR
	.align		4
.L_188:
        /*004c*/ 	.byte	0x04, 0x36
        /*004e*/ 	.short	(.L_190 - .L_189)
.L_189:
        /*0050*/ 	.word	0x00000008
.L_190:


//--------------------- .nv.info._ZN7cutlass13device_kernelIN5flash19enable_sm80_to_sm89INS1_16FlashAttnFwdSm80INS1_25CollectiveMainloopFwdSm80ILi4ELi1ELb0EN4cute5tupleIJNS5_1CILi128EEENS7_ILi64EEES8_EEELi128ENS_6half_tEfNS_4arch4Sm80ELb0ELb0ELb1ELb0ELb1ELb0ELb1ELb1EEENS1_21CollectiveEpilogueFwdINS6_IJS8_S8_S9_EEENS6_IJNS7_ILi1EEESH_SH_EEESB_SD_Li128ELb0ELb1ELb1ELb0EEENS1_19SingleTileSchedulerILb0ELb1ELb1ELi128EEEEEEEEEvNT_6ParamsE --------------------------
	.section	.nv.info._ZN7cutlass13device_kernelIN5flash19enable_sm80_to_sm89INS1_16FlashAttnFwdSm80INS1_25CollectiveMainloopFwdSm80ILi4ELi1ELb0EN4cute5tupleIJNS5_1CILi128EEENS7_ILi64EEES8_EEELi128ENS_6half_tEfNS_4arch4Sm80ELb0ELb0ELb1ELb0ELb1ELb0ELb1ELb1EEENS1_21CollectiveEpilogueFwdINS6_IJS8_S8_S9_EEENS6_IJNS7_ILi1EEESH_SH_EEESB_SD_Li128ELb0ELb1ELb1ELb0EEENS1_19SingleTileSchedulerILb0ELb1ELb1ELi128EEEEEEEEEvNT_6ParamsE,"",@"SHT_CUDA_INFO"
	.sectionflags	@""
	.align	4


	//----- nvinfo : EIATTR_CUDA_API_VERSION
	.align		4
        /*0000*/ 	.byte	0x04, 0x37
        /*0002*/ 	.short	(.L_192 - .L_191)
.L_191:
        /*0004*/ 	.word	0x00000082


	//----- nvinfo : EIATTR_KPARAM_INFO
	.align		4
.L_192:
        /*0008*/ 	.byte	0x04, 0x17
        /*000a*/ 	.short	(.L_194 - .L_193)
.L_193:
        /*000c*/ 	.word	0x00000000
        /*0010*/ 	.short	0x0000
        /*0012*/ 	.short	0x0000
        /*0014*/ 	.byte	0x00, 0xf0, 0x61, 0x10


	//----- nvinfo : EIATTR_SPARSE_MMA_MASK
	.align		4
.L_194:
        /*0018*/ 	.byte	0x03, 0x50
        /*001a*/ 	.short	0x0000


	//----- nvinfo : EIATTR_MAXREG_COUNT
	.align		4
        /*001c*/ 	.byte	0x03, 0x1b
        /*001e*/ 	.short	0x00ff


	//----- nvinfo : EIATTR_MERCURY_ISA_VERSION
	.align		4
        /*0020*/ 	.byte	0x03, 0x5f
        /*0022*/ 	.short	0x0101


	//----- nvinfo : EIATTR_EXIT_INSTR_OFFSETS
	.align		4
        /*0024*/ 	.byte	0x04, 0x1c
        /*0026*/ 	.short	(.L_196 - .L_195)


	//   ....[0]....
.L_195:
        /*0028*/ 	.word	0x00000010


	//----- nvinfo : EIATTR_MAX_THREADS
	.align		4
.L_196:
        /*002c*/ 	.byte	0x04, 0x05
        /*002e*/ 	.short	(.L_198 - .L_197)
.L_197:
        /*0030*/ 	.word	0x00000080
        /*0034*/ 	.word	0x00000001
        /*0038*/ 	.word	0x00000001


	//----- nvinfo : EIATTR_CBANK_PARAM_SIZE
	.align		4
.L_198:
        /*003c*/ 	.byte	0x03, 0x19
        /*003e*/ 	.short	0x0418


	//----- nvinfo : EIATTR_PARAM_CBANK
	.align		4
        /*0040*/ 	.byte	0x04, 0x0a
        /*0042*/ 	.short	(.L_200 - .L_199)
	.align		4
.L_199:
        /*0044*/ 	.word	index@(.nv.constant0._ZN7cutlass13device_kernelIN5flash19enable_sm80_to_sm89INS1_16FlashAttnFwdSm80INS1_25CollectiveMainloopFwdSm80ILi4ELi1ELb0EN4cute5tupleIJNS5_1CILi128EEENS7_ILi64EEES8_EEELi128ENS_6half_tEfNS_4arch4Sm80ELb0ELb0ELb1ELb0ELb1ELb0ELb1ELb1EEENS1_21CollectiveEpilogueFwdINS6_IJS8_S8_S9_EEENS6_IJNS7_ILi1EEESH_SH_EEESB_SD_Li128ELb0ELb1ELb1ELb0EEENS1_19SingleTileSchedulerILb0ELb1ELb1ELi128EEEEEEEEEvNT_6ParamsE)
        /*0048*/ 	.short	0x0210
        /*004a*/ 	.short	0x0418


	//----- nvinfo : EIATTR_SW_WAR
	.align		4
.L_200:
        /*004c*/ 	.byte	0x04, 0x36
        /*004e*/ 	.short	(.L_202 - .L_201)
.L_201:
        /*0050*/ 	.word	0x00000008
.L_202:


//--------------------- .nv.info._ZN7cutlass13device_kernelIN5flash19enable_sm80_to_sm89INS1_16FlashAttnFwdSm80INS1_25CollectiveMainloopFwdSm80ILi8ELi1ELb1EN4cute5tupleIJNS5_1CILi128EEENS7_ILi112EEES8_EEELi128ENS_6half_tEfNS_4arch4Sm80ELb0ELb0ELb1ELb1ELb1ELb0ELb1ELb1EEENS1_21CollectiveEpilogueFwdINS6_IJS8_S8_S9_EEENS6_IJNS7_ILi1EEESH_SH_EEESB_SD_Li256ELb1ELb1ELb1ELb0EEENS1_36VarlenDynamicPersistentTileSchedulerILi128ELi112ELi256ELi256ELb1ELb1ELb0ELb0ELb1ELb1EEEEEEEEEvNT_6ParamsE --------------------------
	.section	.nv.info._ZN7cutlass13device_kernelIN5flash19enable_sm80_to_sm89INS1_16FlashAttnFwdSm80INS1_25CollectiveMainloopFwdSm80ILi8ELi1ELb1EN4cute5tupleIJNS5_1CILi128EEENS7_ILi112EEES8_EEELi128ENS_6half_tEfNS_4arch4Sm80ELb0ELb0ELb1ELb1ELb1ELb0ELb1ELb1EEENS1_21CollectiveEpilogueFwdINS6_IJS8_S8_S9_EEENS6_IJNS7_ILi1EEESH_SH_EEESB_SD_Li256ELb1ELb1ELb1ELb0EEENS1_36VarlenDynamicPersistentTileSchedulerILi128ELi112ELi256ELi256ELb1ELb1ELb0ELb0ELb1ELb1EEEEEEEEEvNT_6ParamsE,"",@"SHT_CUDA_INFO"
	.sectionflags	@""
	.align	4


	//----- nvinfo : EIATTR_CUDA_API_VERSION
	.align		4
        /*0000*/ 	.byte	0x04, 0x37
        /*0002*/ 	.short	(.L_204 - .L_203)
.L_203:
        /*0004*/ 	.word	0x00000082


	//----- nvinfo : EIATTR_KPARAM_INFO
	.align		4
.L_204:
        /*0008*/ 	.byte	0x04, 0x17
        /*000a*/ 	.short	(.L_206 - .L_205)
.L_205:
        /*000c*/ 	.word	0x00000000
        /*0010*/ 	.short	0x0000
        /*0012*/ 	.short	0x0000
        /*0014*/ 	.byte	0x00, 0xf0, 0xe1, 0x10


	//----- nvinfo : EIATTR_SPARSE_MMA_MASK
	.align		4
.L_206:
        /*0018*/ 	.byte	0x03, 0x50
        /*001a*/ 	.short	0x0000


	//----- nvinfo : EIATTR_MAXREG_COUNT
	.align		4
        /*001c*/ 	.byte	0x03, 0x1b
        /*001e*/ 	.short	0x00ff


	//----- nvinfo : EIATTR_MERCURY_ISA_VERSION
	.align		4
        /*0020*/ 	.byte	0x03, 0x5f
        /*0022*/ 	.short	0x0101


	//----- nvinfo : EIATTR_EXIT_INSTR_OFFSETS
	.align		4
        /*0024*/ 	.byte	0x04, 0x1c
        /*0026*/ 	.short	(.L_208 - .L_207)


	//   ....[0]....
.L_207:
        /*0028*/ 	.word	0x00000010


	//----- nvinfo : EIATTR_MAX_THREADS
	.align		4
.L_208:
        /*002c*/ 	.byte	0x04, 0x05
        /*002e*/ 	.short	(.L_210 - .L_209)
.L_209:
        /*0030*/ 	.word	0x00000100
        /*0034*/ 	.word	0x00000001
        /*0038*/ 	.word	0x00000001


	//----- nvinfo : EIATTR_CBANK_PARAM_SIZE
	.align		4
.L_210:
        /*003c*/ 	.byte	0x03, 0x19
        /*003e*/ 	.short	0x0438


	//----- nvinfo : EIATTR_PARAM_CBANK
	.align		4
        /*0040*/ 	.byte	0x04, 0x0a
        /*0042*/ 	.short	(.L_212 - .L_211)
	.align		4
.L_211:
        /*0044*/ 	.word	index@(.nv.constant0._ZN7cutlass13device_kernelIN5flash19enable_sm80_to_sm89INS1_16FlashAttnFwdSm80INS1_25CollectiveMainloopFwdSm80ILi8ELi1ELb1EN4cute5tupleIJNS5_1CILi128EEENS7_ILi112EEES8_EEELi128ENS_6half_tEfNS_4arch4Sm80ELb0ELb0ELb1ELb1ELb1ELb0ELb1ELb1EEENS1_21CollectiveEpilogueFwdINS6_IJS8_S8_S9_EEENS6_IJNS7_ILi1EEESH_SH_EEESB_SD_Li256ELb1ELb1ELb1ELb0EEENS1_36VarlenDynamicPersistentTileSchedulerILi128ELi112ELi256ELi256ELb1ELb1ELb0ELb0ELb1ELb1EEEEEEEEEvNT_6ParamsE)
        /*0048*/ 	.short	0x0210
        /*004a*/ 	.short	0x0438


	//----- nvinfo : EIATTR_SW_WAR
	.align		4
.L_212:
        /*004c*/ 	.byte	0x04, 0x36
        /*004e*/ 	.short	(.L_214 - .L_213)
.L_213:
        /*0050*/ 	.word	0x00000008
.L_214:


//--------------------- .nv.info._ZN7cutlass13device_kernelIN5flash19enable_sm80_to_sm89INS1_16FlashAttnFwdSm80INS1_25CollectiveMainloopFwdSm80ILi8ELi1ELb1EN4cute5tupleIJNS5_1CILi128EEENS7_ILi112EEES8_EEELi128ENS_6half_tEfNS_4arch4Sm80ELb0ELb0ELb1ELb1ELb1ELb1ELb1ELb1EEENS1_21CollectiveEpilogueFwdINS6_IJS8_S8_S9_EEENS6_IJNS7_ILi1EEESH_SH_EEESB_SD_Li256ELb1ELb1ELb1ELb0EEENS1_36VarlenDynamicPersistentTileSchedulerILi128ELi112ELi256ELi256ELb1ELb1ELb0ELb0ELb1ELb1EEEEEEEEEvNT_6ParamsE --------------------------
	.section	.nv.info._ZN7cutlass13device_kernelIN5flash19enable_sm80_to_sm89INS1_16FlashAttnFwdSm80INS1_25CollectiveMainloopFwdSm80ILi8ELi1ELb1EN4cute5tupleIJNS5_1CILi128EEENS7_ILi112EEES8_EEELi128ENS_6half_tEfNS_4arch4Sm80ELb0ELb0ELb1ELb1ELb1ELb1ELb1ELb1EEENS1_21CollectiveEpilogueFwdINS6_IJS8_S8_S9_EEENS6_IJNS7_ILi1EEESH_SH_EEESB_SD_Li256ELb1ELb1ELb1ELb0EEENS1_36VarlenDynamicPersistentTileSchedulerILi128ELi112ELi256ELi256ELb1ELb1ELb0ELb0ELb1ELb1EEEEEEEEEvNT_6ParamsE,"",@"SHT_CUDA_INFO"
	.sectionflags	@""
	.align	4


	//----- nvinfo : EIATTR_CUDA_API_VERSION
	.align		4
        /*0000*/ 	.byte	0x04, 0x37
        /*0002*/ 	.short	(.L_216 - .L_215)
.L_215:
        /*0004*/ 	.word	0x00000082


	//----- nvinfo : EIATTR_KPARAM_INFO
	.align		4
.L_216:
        /*0008*/ 	.byte	0x04, 0x17
        /*000a*/ 	.short	(.L_218 - .L_217)
.L_217:
        /*000c*/ 	.word	0x00000000
        /*0010*/ 	.short	0x0000
        /*0012*/ 	.short	0x0000
        /*0014*/ 	.byte	0x00, 0xf0, 0xe1, 0x10


	//----- nvinfo : EIATTR_SPARSE_MMA_MASK
	.align		4
.L_218:
        /*0018*/ 	.byte	0x03, 0x50
        /*001a*/ 	.short	0x0000


	//----- nvinfo : EIATTR_MAXREG_COUNT
	.align		4
        /*001c*/ 	.byte	0x03, 0x1b
        /*001e*/ 	.short	0x00ff


	//----- nvinfo : EIATTR_MERCURY_ISA_VERSION
	.align		4
        /*0020*/ 	.byte	0x03, 0x5f
        /*0022*/ 	.short	0x0101


	//----- nvinfo : EIATTR_EXIT_INSTR_OFFSETS
	.align		4
        /*0024*/ 	.byte	0x04, 0x1c
        /*0026*/ 	.short	(.L_220 - .L_219)


	//   ....[0]....
.L_219:
        /*0028*/ 	.word	0x00000010


	//----- nvinfo : EIATTR_MAX_THREADS
	.align		4
.L_220:
        /*002c*/ 	.byte	0x04, 0x05
        /*002e*/ 	.short	(.L_222 - .L_221)
.L_221:
        /*0030*/ 	.word	0x00000100
        /*0034*/ 	.word	0x00000001
        /*0038*/ 	.word	0x00000001


	//----- nvinfo : EIATTR_CBANK_PARAM_SIZE
	.align		4
.L_222:
        /*003c*/ 	.byte	0x03, 0x19
        /*003e*/ 	.short	0x0438


	//----- nvinfo : EIATTR_PARAM_CBANK
	.align		4
        /*0040*/ 	.byte	0x04, 0x0a
        /*0042*/ 	.short	(.L_224 - .L_223)
	.align		4
.L_223:
        /*0044*/ 	.word	index@(.nv.constant0._ZN7cutlass13device_kernelIN5flash19enable_sm80_to_sm89INS1_16FlashAttnFwdSm80INS1_25CollectiveMainloopFwdSm80ILi8ELi1ELb1EN4cute5tupleIJNS5_1CILi128EEENS7_ILi112EEES8_EEELi128ENS_6half_tEfNS_4arch4Sm80ELb0ELb0ELb1ELb1ELb1ELb1ELb1ELb1EEENS1_21CollectiveEpilogueFwdINS6_IJS8_S8_S9_EEENS6_IJNS7_ILi1EEESH_SH_EEESB_SD_Li256ELb1ELb1ELb1ELb0EEENS1_36VarlenDynamicPersistentTileSchedulerILi128ELi112ELi256ELi256ELb1ELb1ELb0ELb0ELb1ELb1EEEEEEEEEvNT_6ParamsE)
        /*0048*/ 	.short	0x0210
        /*004a*/ 	.short	0x0438


	//----- nvinfo : EIATTR_SW_WAR
	.align		4
.L_224:
        /*004c*/ 	.byte	0x04, 0x36
        /*004e*/ 	.short	(.L_226 - .L_225)
.L_225:
        /*0050*/ 	.word	0x00000008
.L_226:


//--------------------- .nv.info._ZN7cutlass13device_kernelIN5flash19enable_sm80_to_sm89INS1_16FlashAttnFwdSm80INS1_25CollectiveMainloopFwdSm80ILi4ELi1ELb0EN4cute5tupleIJNS5_1CILi128EEENS7_ILi48EEES8_EEELi128ENS_6half_tEfNS_4arch4Sm80ELb0ELb1ELb1ELb0ELb1ELb0ELb1ELb1EEENS1_21CollectiveEpilogueFwdINS6_IJS8_S8_S9_EEENS6_IJNS7_ILi1EEESH_SH_EEESB_SD_Li128ELb0ELb1ELb1ELb0EEENS1_19SingleTileSchedulerILb0ELb1ELb1ELi128EEEEEEEEEvNT_6ParamsE --------------------------
	.section	.nv.info._ZN7cutlass13device_kernelIN5flash19enable_sm80_to_sm89INS1_16FlashAttnFwdSm80INS1_25CollectiveMainloopFwdSm80ILi4ELi1ELb0EN4cute5tupleIJNS5_1CILi128EEENS7_ILi48EEES8_EEELi128ENS_6half_tEfNS_4arch4Sm80ELb0ELb1ELb1ELb0ELb1ELb0ELb1ELb1EEENS1_21CollectiveEpilogueFwdINS6_IJS8_S8_S9_EEENS6_IJNS7_ILi1EEESH_SH_EEESB_SD_Li128ELb0ELb1ELb1ELb0EEENS1_19SingleTileSchedulerILb0ELb1ELb1ELi128EEEEEEEEEvNT_6ParamsE,"",@"SHT_CUDA_INFO"
	.sectionflags	@""
	.align	4


	//----- nvinfo : EIATTR_CUDA_API_VERSION
	.align		4
        /*0000*/ 	.byte	0x04, 0x37
        /*0002*/ 	.short	(.L_228 - .L_227)
.L_227:
        /*0004*/ 	.word	0x00000082


	//----- nvinfo : EIATTR_KPARAM_INFO
	.align		4
.L_228:
        /*0008*/ 	.byte	0x04, 0x17
        /*000a*/ 	.short	(.L_230 - .L_229)
.L_229:
        /*000c*/ 	.word	0x00000000
        /*0010*/ 	.short	0x0000
        /*0012*/ 	.short	0x0000
        /*0014*/ 	.byte	0x00, 0xf0, 0x61, 0x10


	//----- nvinfo : EIATTR_SPARSE_MMA_MASK
	.align		4
.L_230:
        /*0018*/ 	.byte	0x03, 0x50
        /*001a*/ 	.short	0x0000


	//----- nvinfo : EIATTR_MAXREG_COUNT
	.align		4
        /*001c*/ 	.byte	0x03, 0x1b
        /*001e*/ 	.short	0x00ff


	//----- nvinfo : EIATTR_MERCURY_ISA_VERSION
	.align		4
        /*0020*/ 	.byte	0x03, 0x5f
        /*0022*/ 	.short	0x0101


	//----- nvinfo : EIATTR_EXIT_INSTR_OFFSETS
	.align		4
        /*0024*/ 	.byte	0x04, 0x1c
        /*0026*/ 	.short	(.L_232 - .L_231)


	//   ....[0]....
.L_231:
        /*0028*/ 	.word	0x00000010


	//----- nvinfo : EIATTR_MAX_THREADS
	.align		4
.L_232:
        /*002c*/ 	.byte	0x04, 0x05
        /*002e*/ 	.short	(.L_234 - .L_233)
.L_233:
        /*0030*/ 	.word	0x00000080
        /*0034*/ 	.word	0x00000001
        /*0038*/ 	.word	0x00000001


	//----- nvinfo : EIATTR_CBANK_PARAM_SIZE
	.align		4
.L_234:
        /*003c*/ 	.byte	0x03, 0x19
        /*003e*/ 	.short	0x0418


	//----- nvinfo : EIATTR_PARAM_CBANK
	.align		4
        /*0040*/ 	.byte	0x04, 0x0a
        /*0042*/ 	.short	(.L_236 - .L_235)
	.align		4
.L_235:
        /*0044*/ 	.word	index@(.nv.constant0._ZN7cutlass13device_kernelIN5flash19enable_sm80_to_sm89INS1_16FlashAttnFwdSm80INS1_25CollectiveMainloopFwdSm80ILi4ELi1ELb0EN4cute5tupleIJNS5_1CILi128EEENS7_ILi48EEES8_EEELi128ENS_6half_tEfNS_4arch4Sm80ELb0ELb1ELb1ELb0ELb1ELb0ELb1ELb1EEENS1_21CollectiveEpilogueFwdINS6_IJS8_S8_S9_EEENS6_IJNS7_ILi1EEESH_SH_EEESB_SD_Li128ELb0ELb1ELb1ELb0EEENS1_19SingleTileSchedulerILb0ELb1ELb1ELi128EEEEEEEEEvNT_6ParamsE)
        /*0048*/ 	.short	0x0210
        /*004a*/ 	.short	0x0418


	//----- nvinfo : EIATTR_SW_WAR
	.align		4
.L_236:
        /*004c*/ 	.byte	0x04, 0x36
        /*004e*/ 	.short	(.L_238 - .L_237)
.L_237:
        /*0050*/ 	.word	0x00000008
.L_238:


//--------------------- .nv.info._ZN7cutlass13device_kernelIN5flash19enable_sm80_to_sm89INS1_16FlashAttnFwdSm80INS1_25CollectiveMainloopFwdSm80ILi8ELi1ELb1EN4cute5tupleIJNS5_1CILi128EEENS7_ILi96EEES8_EEELi128ENS_6half_tEfNS_4arch4Sm80ELb0ELb1ELb1ELb1ELb1ELb0ELb1ELb1EEENS1_21CollectiveEpilogueFwdINS6_IJS8_S8_S9_EEENS6_IJNS7_ILi1EEESH_SH_EEESB_SD_Li256ELb1ELb1ELb1ELb0EEENS1_36VarlenDynamicPersistentTileSchedulerILi128ELi96ELi256ELi256ELb1ELb1ELb0ELb1ELb0ELb1EEEEEEEEEvNT_6ParamsE --------------------------
	.section	.nv.info._ZN7cutlass13device_kernelIN5flash19enable_sm80_to_sm89INS1_16FlashAttnFwdSm80INS1_25CollectiveMainloopFwdSm80ILi8ELi1ELb1EN4cute5tupleIJNS5_1CILi128EEENS7_ILi96EEES8_EEELi128ENS_6half_tEfNS_4arch4Sm80ELb0ELb1ELb1ELb1ELb1ELb0ELb1ELb1EEENS1_21CollectiveEpilogueFwdINS6_IJS8_S8_S9_EEENS6_IJNS7_ILi1EEESH_SH_EEESB_SD_Li256ELb1ELb1ELb1ELb0EEENS1_36VarlenDynamicPersistentTileSchedulerILi128ELi96ELi256ELi256ELb1ELb1ELb0ELb1ELb0ELb1EEEEEEEEEvNT_6ParamsE,"",@"SHT_CUDA_INFO"
	.sectionflags	@""
	.align	4


	//----- nvinfo : EIATTR_CUDA_API_VERSION
	.align		4
        /*0000*/ 	.byte	0x04, 0x37
        /*0002*/ 	.short	(.L_240 - .L_239)
.L_239:
        /*0004*/ 	.word	0x00000082


	//----- nvinfo : EIATTR_KPARAM_INFO
	.align		4
.L_240:
        /*0008*/ 	.byte	0x04, 0x17
        /*000a*/ 	.short	(.L_242 - .L_241)
.L_241:
        /*000c*/ 	.word	0x00000000
        /*0010*/ 	.short	0x0000
        /*0012*/ 	.short	0x0000
        /*0014*/ 	.byte	0x00, 0xf0, 0xe1, 0x10


	//----- nvinfo : EIATTR_SPARSE_MMA_MASK
	.align		4
.L_242:
        /*0018*/ 	.byte	0x03, 0x50
        /*001a*/ 	.short	0x0000


	//----- nvinfo : EIATTR_MAXREG_COUNT
	.align		4
        /*001c*/ 	.byte	0x03, 0x1b
        /*001e*/ 	.short	0x00ff


	//----- nvinfo : EIATTR_MERCURY_ISA_VERSION
	.align		4
        /*0020*/ 	.byte	0x03, 0x5f
        /*0022*/ 	.short	0x0101


	//----- nvinfo : EIATTR_EXIT_INSTR_OFFSETS
	.align		4
        /*0024*/ 	.byte	0x04, 0x1c
        /*0026*/ 	.short	(.L_244 - .L_243)


	//   ....[0]....
.L_243:
        /*0028*/ 	.word	0x00000010


	//----- nvinfo : EIATTR_MAX_THREADS
	.align		4
.L_244:
        /*002c*/ 	.byte	0x04, 0x05
        /*002e*/ 	.short	(.L_246 - .L_245)
.L_245:
        /*0030*/ 	.word	0x00000100
        /*0034*/ 	.word	0x00000001
        /*0038*/ 	.word	0x00000001


	//----- nvinfo : EIATTR_CBANK_PARAM_SIZE
	.align		4
.L_246:
        /*003c*/ 	.byte	0x03, 0x19
        /*003e*/ 	.short	0x0438


	//----- nvinfo : EIATTR_PARAM_CBANK
	.align		4
        /*0040*/ 	.byte	0x04, 0x0a
        /*0042*/ 	.short	(.L_248 - .L_247)
	.align		4
.L_247:
        /*0044*/ 	.word	index@(.nv.constant0._ZN7cutlass13device_kernelIN5flash19enable_sm80_to_sm89INS1_16FlashAttnFwdSm80INS1_25CollectiveMainloopFwdSm80ILi8ELi1ELb1EN4cute5tupleIJNS5_1CILi128EEENS7_ILi96EEES8_EEELi128ENS_6half_tEfNS_4arch4Sm80ELb0ELb1ELb1ELb1ELb1ELb0ELb1ELb1EEENS1_21CollectiveEpilogueFwdINS6_IJS8_S8_S9_EEENS6_IJNS7_ILi1EEESH_SH_EEESB_SD_Li256ELb1ELb1ELb1ELb0EEENS1_36VarlenDynamicPersistentTileSchedulerILi128ELi96ELi256ELi256ELb1ELb1ELb0ELb1ELb0ELb1EEEEEEEEEvNT_6ParamsE)
        /*0048*/ 	.short	0x0210
        /*004a*/ 	.short	0x0438


	//----- nvinfo : EIATTR_SW_WAR
	.align		4
.L_248:
        /*004c*/ 	.byte	0x04, 0x36
        /*004e*/ 	.short	(.L_250 - .L_249)
.L_249:
        /*0050*/ 	.word	0x00000008
.L_250:


//--------------------- .nv.info._ZN7cutlass13device_kernelIN5flash19enable_sm80_to_sm89INS1_16FlashAttnFwdSm80INS1_25CollectiveMainloopFwdSm80ILi8ELi1ELb1EN4cute5tupleIJNS5_1CILi128EEENS7_ILi96EEES8_EEELi128ENS_6half_tEfNS_4arch4Sm80ELb0ELb1ELb1ELb1ELb1ELb1ELb1ELb1EEENS1_21CollectiveEpilogueFwdINS6_IJS8_S8_S9_EEENS6_IJNS7_ILi1EEESH_SH_EEESB_SD_Li256ELb1ELb1ELb1ELb0EEENS1_36VarlenDynamicPersistentTileSchedulerILi128ELi96ELi256ELi256ELb1ELb1ELb0ELb1ELb0ELb1EEEEEEEEEvNT_6ParamsE --------------------------
	.section	.nv.info._ZN7cutlass13device_kernelIN5flash19enable_sm80_to_sm89INS1_16FlashAttnFwdSm80INS1_25CollectiveMainloopFwdSm80ILi8ELi1ELb1EN4cute5tupleIJNS5_1CILi128EEENS7_ILi96EEES8_EEELi128ENS_6half_tEfNS_4arch4Sm80ELb0ELb1ELb1ELb1ELb1ELb1ELb1ELb1EEENS1_21CollectiveEpilogueFwdINS6_IJS8_S8_S9_EEENS6_IJNS7_ILi1EEESH_SH_EEESB_SD_Li256ELb1ELb1ELb1ELb0EEENS1_36VarlenDynamicPersistentTileSchedulerILi128ELi96ELi256ELi256ELb1ELb1ELb0ELb1ELb0ELb1EEEEEEEEEvNT_6ParamsE,"",@"SHT_CUDA_INFO"
	.sectionflags	@""
	.align	4


	//----- nvinfo : EIATTR_CUDA_API_VERSION
	.align		4
        /*0000*/ 	.byte	0x04, 0x37
        /*0002*/ 	.short	(.L_252 - .L_251)
.L_251:
        /*0004*/ 	.word	0x00000082


	//----- nvinfo : EIATTR_KPARAM_INFO
	.align		4
.L_252:
        /*0008*/ 	.byte	0x04, 0x17
        /*000a*/ 	.short	(.L_254 - .L_253)
.L_253:
        /*000c*/ 	.word	0x00000000
        /*0010*/ 	.short	0x0000
        /*0012*/ 	.short	0x0000
        /*0014*/ 	.byte	0x00, 0xf0, 0xe1, 0x10


	//----- nvinfo : EIATTR_SPARSE_MMA_MASK
	.align		4
.L_254:
        /*0018*/ 	.byte	0x03, 0x50
        /*001a*/ 	.short	0x0000


	//----- nvinfo : EIATTR_MAXREG_COUNT
	.align		4
        /*001c*/ 	.byte	0x03, 0x1b
        /*001e*/ 	.short	0x00ff


	//----- nvinfo : EIATTR_MERCURY_ISA_VERSION
	.align		4
        /*0020*/ 	.byte	0x03, 0x5f
        /*0022*/ 	.short	0x0101


	//----- nvinfo : EIATTR_EXIT_INSTR_OFFSETS
	.align		4
        /*0024*/ 	.byte	0x04, 0x1c
        /*0026*/ 	.short	(.L_256 - .L_255)


	//   ....[0]....
.L_255:
        /*0028*/ 	.word	0x00000010


	//----- nvinfo : EIATTR_MAX_THREADS
	.align		4
.L_256:
        /*002c*/ 	.byte	0x04, 0x05
        /*002e*/ 	.short	(.L_258 - .L_257)
.L_257:
        /*0030*/ 	.word	0x00000100
        /*0034*/ 	.word	0x00000001
        /*0038*/ 	.word	0x00000001


	//----- nvinfo : EIATTR_CBANK_PARAM_SIZE
	.align		4
.L_258:
        /*003c*/ 	.byte	0x03, 0x19
        /*003e*/ 	.short	0x0438


	//----- nvinfo : EIATTR_PARAM_CBANK
	.align		4
        /*0040*/ 	.byte	0x04, 0x0a
        /*0042*/ 	.short	(.L_260 - .L_259)
	.align		4
.L_259:
        /*0044*/ 	.word	index@(.nv.constant0._ZN7cutlass13device_kernelIN5flash19enable_sm80_to_sm89INS1_16FlashAttnFwdSm80INS1_25CollectiveMainloopFwdSm80ILi8ELi1ELb1EN4cute5tupleIJNS5_1CILi128EEENS7_ILi96EEES8_EEELi128ENS_6half_tEfNS_4arch4Sm80ELb0ELb1ELb1ELb1ELb1ELb1ELb1ELb1EEENS1_21CollectiveEpilogueFwdINS6_IJS8_S8_S9_EEENS6_IJNS7_ILi1EEESH_SH_EEESB_SD_Li256ELb1ELb1ELb1ELb0EEENS1_36VarlenDynamicPersistentTileSchedulerILi128ELi96ELi256ELi256ELb1ELb1ELb0ELb1ELb0ELb1EEEEEEEEEvNT_6ParamsE)
        /*0048*/ 	.short	0x0210
        /*004a*/ 	.short	0x0438


	//----- nvinfo : EIATTR_SW_WAR
	.align		4
.L_260:
        /*004c*/ 	.byte	0x04, 0x36
        /*004e*/ 	.short	(.L_262 - .L_261)
.L_261:
        /*0050*/ 	.word	0x00000008
.L_262:


//--------------------- .nv.info._ZN7cutlass13device_kernelIN5flash19enable_sm80_to_sm89INS1_16FlashAttnFwdSm80INS1_25CollectiveMainloopFwdSm80ILi4ELi1ELb0EN4cute5tupleIJNS5_1CILi128EEENS7_ILi64EEES8_EEELi128ENS_6half_tEfNS_4arch4Sm80ELb1ELb0ELb1ELb0ELb1ELb0ELb1ELb1EEENS1_21CollectiveEpilogueFwdINS6_IJS8_S8_S9_EEENS6_IJNS7_ILi1EEESH_SH_EEESB_SD_Li128ELb0ELb1ELb1ELb0EEENS1_30DynamicPersistentTileSchedulerILi128ELi128ELb1ELb1ELb0EEEEEEEEEvNT_6ParamsE --------------------------
	.section	.nv.info._ZN7cutlass13device_kernelIN5flash19enable_sm80_to_sm89INS1_16FlashAttnFwdSm80INS1_25CollectiveMainloopFwdSm80ILi4ELi1ELb0EN4cute5tupleIJNS5_1CILi128EEENS7_ILi64EEES8_EEELi128ENS_6half_tEfNS_4arch4Sm80ELb1ELb0ELb1ELb0ELb1ELb0ELb1ELb1EEENS1_21CollectiveEpilogueFwdINS6_IJS8_S8_S9_EEENS6_IJNS7_ILi1EEESH_SH_EEESB_SD_Li128ELb0ELb1ELb1ELb0EEENS1_30DynamicPersistentTileSchedulerILi128ELi128ELb1ELb1ELb0EEEEEEEEEvNT_6ParamsE,"",@"SHT_CUDA_INFO"
	.sectionflags	@""
	.align	4


	//----- nvinfo : EIATTR_CUDA_API_VERSION
	.align		4
        /*0000*/ 	.byte	0x04, 0x37
        /*0002*/ 	.short	(.L_264 - .L_263)
.L_263:
        /*0004*/ 	.word	0x00000082


	//----- nvinfo : EIATTR_KPARAM_INFO
	.align		4
.L_264:
        /*0008*/ 	.byte	0x04, 0x17
        /*000a*/ 	.short	(.L_266 - .L_265)
.L_265:
        /*000c*/ 	.word	0x00000000
        /*0010*/ 	.short	0x0000
        /*0012*/ 	.short	0x0000
        /*0014*/ 	.byte	0x00, 0xf0, 0xa1, 0x10


	//----- nvinfo : EIATTR_SPARSE_MMA_MASK
	.align		4
.L_266:
        /*0018*/ 	.byte	0x03, 0x50
        /*001a*/ 	.short	0x0000


	//----- nvinfo : EIATTR_MAXREG_COUNT
	.align		4
        /*001c*/ 	.byte	0x03, 0x1b
        /*001e*/ 	.short	0x00ff


	//----- nvinfo : EIATTR_MERCURY_ISA_VERSION
	.align		4
        /*0020*/ 	.byte	0x03, 0x5f
        /*0022*/ 	.short	0x0101


	//----- nvinfo : EIATTR_EXIT_INSTR_OFFSETS
	.align		4
        /*0024*/ 	.byte	0x04, 0x1c
        /*0026*/ 	.short	(.L_268 - .L_267)


	//   ....[0]....
.L_267:
        /*0028*/ 	.word	0x00000010


	//----- nvinfo : EIATTR_MAX_THREADS
	.align		4
.L_268:
        /*002c*/ 	.byte	0x04, 0x05
        /*002e*/ 	.short	(.L_270 - .L_269)
.L_269:
        /*0030*/ 	.word	0x00000080
        /*0034*/ 	.word	0x00000001
        /*0038*/ 	.word	0x00000001


	//----- nvinfo : EIATTR_CBANK_PARAM_SIZE
	.align		4
.L_270:
        /*003c*/ 	.byte	0x03, 0x19
        /*003e*/ 	.short	0x0428


	//----- nvinfo : EIATTR_PARAM_CBANK
	.align		4
        /*0040*/ 	.byte	0x04, 0x0a
        /*0042*/ 	.short	(.L_272 - .L_271)
	.align		4
.L_271:
        /*0044*/ 	.word	index@(.nv.constant0._ZN7cutlass13device_kernelIN5flash19enable_sm80_to_sm89INS1_16FlashAttnFwdSm80INS1_25CollectiveMainloopFwdSm80ILi4ELi1ELb0EN4cute5tupleIJNS5_1CILi128EEENS7_ILi64EEES8_EEELi128ENS_6half_tEfNS_4arch4Sm80ELb1ELb0ELb1ELb0ELb1ELb0ELb1ELb1EEENS1_21CollectiveEpilogueFwdINS6_IJS8_S8_S9_EEENS6_IJNS7_ILi1EEESH_SH_EEESB_SD_Li128ELb0ELb1ELb1ELb0EEENS1_30DynamicPersistentTileSchedulerILi128ELi128ELb1ELb1ELb0EEEEEEEEEvNT_6ParamsE)
        /*0048*/ 	.short	0x0210
        /*004a*/ 	.short	0x0428


	//----- nvinfo : EIATTR_SW_WAR
	.align		4
.L_272:
        /*004c*/ 	.byte	0x04, 0x36
        /*004e*/ 	.short	(.L_274 - .L_273)
.L_273:
        /*0050*/ 	.word	0x00000008
.L_274:


//--------------------- .nv.info._ZN7cutlass13device_kernelIN5flash19enable_sm80_to_sm89INS1_16FlashAttnFwdSm80INS1_25CollectiveMainloopFwdSm80ILi8ELi1ELb1EN4cute5tupleIJNS5_1CILi128EEENS7_ILi112EEES8_EEELi128ENS_6half_tEfNS_4arch4Sm80ELb1ELb0ELb1ELb1ELb1ELb0ELb1ELb1EEENS1_21CollectiveEpilogueFwdINS6_IJS8_S8_S9_EEENS6_IJNS7_ILi1EEESH_SH_EEESB_SD_Li256ELb1ELb1ELb1ELb0EEENS1_36VarlenDynamicPersistentTileSchedulerILi128ELi112ELi256ELi256ELb1ELb1ELb0ELb1ELb1ELb1EEEEEEEEEvNT_6ParamsE --------------------------
	.section	.nv.info._ZN7cutlass13device_kernelIN5flash19enable_sm80_to_sm89INS1_16FlashAttnFwdSm80INS1_25CollectiveMainloopFwdSm80ILi8ELi1ELb1EN4cute5tupleIJNS5_1CILi128EEENS7_ILi112EEES8_EEELi128ENS_6half_tEfNS_4arch4Sm80ELb1ELb0ELb1ELb1ELb1ELb0ELb1ELb1EEENS1_21CollectiveEpilogueFwdINS6_IJS8_S8_S9_EEENS6_IJNS7_ILi1EEESH_SH_EEESB_SD_Li256ELb1ELb1ELb1ELb0EEENS1_36VarlenDynamicPersistentTileSchedulerILi128ELi112ELi256ELi256ELb1ELb1ELb0ELb1ELb1ELb1EEEEEEEEEvNT_6ParamsE,"",@"SHT_CUDA_INFO"
	.sectionflags	@""
	.align	4


	//----- nvinfo : EIATTR_CUDA_API_VERSION
	.align		4
        /*0000*/ 	.byte	0x04, 0x37
        /*0002*/ 	.short	(.L_276 - .L_275)
.L_275:
        /*0004*/ 	.word	0x00000082


	//----- nvinfo : EIATTR_KPARAM_INFO
	.align		4
.L_276:
        /*0008*/ 	.byte	0x04, 0x17
        /*000a*/ 	.short	(.L_278 - .L_277)
.L_277:
        /*000c*/ 	.word	0x00000000
        /*0010*/ 	.short	0x0000
        /*0012*/ 	.short	0x0000
        /*0014*/ 	.byte	0x00, 0xf0, 0xe1, 0x10


	//----- nvinfo : EIATTR_SPARSE_MMA_MASK
	.align		4
.L_278:
        /*0018*/ 	.byte	0x03, 0x50
        /*001a*/ 	.short	0x0000


	//----- nvinfo : EIATTR_MAXREG_COUNT
	.align		4
        /*001c*/ 	.byte	0x03, 0x1b
        /*001e*/ 	.short	0x00ff


	//----- nvinfo : EIATTR_MERCURY_ISA_VERSION
	.align		4
        /*0020*/ 	.byte	0x03, 0x5f
        /*0022*/ 	.short	0x0101


	//----- nvinfo : EIATTR_EXIT_INSTR_OFFSETS
	.align		4
        /*0024*/ 	.byte	0x04, 0x1c
        /*0026*/ 	.short	(.L_280 - .L_279)


	//   ....[0]....
.L_279:
        /*0028*/ 	.word	0x00000010


	//----- nvinfo : EIATTR_MAX_THREADS
	.align		4
.L_280:
        /*002c*/ 	.byte	0x04, 0x05
        /*002e*/ 	.short	(.L_282 - .L_281)
.L_281:
        /*0030*/ 	.word	0x00000100
        /*0034*/ 	.word	0x00000001
        /*0038*/ 	.word	0x00000001


	//----- nvinfo : EIATTR_CBANK_PARAM_SIZE
	.align		4
.L_282:
        /*003c*/ 	.byte	0x03, 0x19
        /*003e*/ 	.short	0x0438


	//----- nvinfo : EIATTR_PARAM_CBANK
	.align		4
        /*0040*/ 	.byte	0x04, 0x0a
        /*0042*/ 	.short	(.L_284 - .L_283)
	.align		4
.L_283:
        /*0044*/ 	.word	index@(.nv.constant0._ZN7cutlass13device_kernelIN5flash19enable_sm80_to_sm89INS1_16FlashAttnFwdSm80INS1_25CollectiveMainloopFwdSm80ILi8ELi1ELb1EN4cute5tupleIJNS5_1CILi128EEENS7_ILi112EEES8_EEELi128ENS_6half_tEfNS_4arch4Sm80ELb1ELb0ELb1ELb1ELb1ELb0ELb1ELb1EEENS1_21CollectiveEpilogueFwdINS6_IJS8_S8_S9_EEENS6_IJNS7_ILi1EEESH_SH_EEESB_SD_Li256ELb1ELb1ELb1ELb0EEENS1_36VarlenDynamicPersistentTileSchedulerILi128ELi112ELi256ELi256ELb1ELb1ELb0ELb1ELb1ELb1EEEEEEEEEvNT_6ParamsE)
        /*0048*/ 	.short	0x0210
        /*004a*/ 	.short	0x0438


	//----- nvinfo : EIATTR_SW_WAR
	.align		4
.L_284:
        /*004c*/ 	.byte	0x04, 0x36
        /*004e*/ 	.short	(.L_286 - .L_285)
.L_285:
        /*0050*/ 	.word	0x00000008
.L_286:


//--------------------- .nv.info._ZN7cutlass13device_kernelIN5flash19enable_sm80_to_sm89INS1_16FlashAttnFwdSm80INS1_25CollectiveMainloopFwdSm80ILi8ELi1ELb1EN4cute5tupleIJNS5_1CILi128EEENS7_ILi112EEES8_EEELi128ENS_6half_tEfNS_4arch4Sm80ELb1ELb0ELb1ELb1ELb1ELb1ELb1ELb1EEENS1_21CollectiveEpilogueFwdINS6_IJS8_S8_S9_EEENS6_IJNS7_ILi1EEESH_SH_EEESB_SD_Li256ELb1ELb1ELb1ELb0EEENS1_36VarlenDynamicPersistentTileSchedulerILi128ELi112ELi256ELi256ELb1ELb1ELb0ELb1ELb1ELb1EEEEEEEEEvNT_6ParamsE --------------------------
	.section	.nv.info._ZN7cutlass13device_kernelIN5flash19enable_sm80_to_sm89INS1_16FlashAttnFwdSm80INS1_25CollectiveMainloopFwdSm80ILi8ELi1ELb1EN4cute5tupleIJNS5_1CILi128EEENS7_ILi112EEES8_EEELi128ENS_6half_tEfNS_4arch4Sm80ELb1ELb0ELb1ELb1ELb1ELb1ELb1ELb1EEENS1_21CollectiveEpilogueFwdINS6_IJS8_S8_S9_EEENS6_IJNS7_ILi1EEESH_SH_EEESB_SD_Li256ELb1ELb1ELb1ELb0EEENS1_36VarlenDynamicPersistentTileSchedulerILi128ELi112ELi256ELi256ELb1ELb1ELb0ELb1ELb1ELb1EEEEEEEEEvNT_6ParamsE,"",@"SHT_CUDA_INFO"
	.sectionflags	@""
	.align	4


	//----- nvinfo : EIATTR_CUDA_API_VERSION
	.align		4
        /*0000*/ 	.byte	0x04, 0x37
        /*0002*/ 	.short	(.L_288 - .L_287)
.L_287:
        /*0004*/ 	.word	0x00000082


	//----- nvinfo : EIATTR_KPARAM_INFO
	.align		4
.L_288:
        /*0008*/ 	.byte	0x04, 0x17
        /*000a*/ 	.short	(.L_290 - .L_289)
.L_289:
        /*000c*/ 	.word	0x00000000
        /*0010*/ 	.short	0x0000
        /*0012*/ 	.short	0x0000
        /*0014*/ 	.byte	0x00, 0xf0, 0xe1, 0x10


	//----- nvinfo : EIATTR_SPARSE_MMA_MASK
	.align		4
.L_290:
        /*0018*/ 	.byte	0x03, 0x50
        /*001a*/ 	.short	0x0000


	//----- nvinfo : EIATTR_MAXREG_COUNT
	.align		4
        /*001c*/ 	.byte	0x03, 0x1b
        /*001e*/ 	.short	0x00ff


	//----- nvinfo : EIATTR_MERCURY_ISA_VERSION
	.align		4
        /*0020*/ 	.byte	0x03, 0x5f
        /*0022*/ 	.short	0x0101


	//----- nvinfo : EIATTR_EXIT_INSTR_OFFSETS
	.align		4
        /*0024*/ 	.byte	0x04, 0x1c
        /*0026*/ 	.short	(.L_292 - .L_291)


	//   ....[0]....
.L_291:
        /*0028*/ 	.word	0x00000010


	//----- nvinfo : EIATTR_MAX_THREADS
	.align		4
.L_292:
        /*002c*/ 	.byte	0x04, 0x05
        /*002e*/ 	.short	(.L_294 - .L_293)
.L_293:
        /*0030*/ 	.word	0x00000100
        /*0034*/ 	.word	0x00000001
        /*0038*/ 	.word	0x00000001


	//----- nvinfo : EIATTR_CBANK_PARAM_SIZE
	.align		4
.L_294:
        /*003c*/ 	.byte	0x03, 0x19
        /*003e*/ 	.short	0x0438


	//----- nvinfo : EIATTR_PARAM_CBANK
	.align		4
        /*0040*/ 	.byte	0x04, 0x0a
        /*0042*/ 	.short	(.L_296 - .L_295)
	.align		4
.L_295:
        /*0044*/ 	.word	index@(.nv.constant0._ZN7cutlass13device_kernelIN5flash19enable_sm80_to_sm89INS1_16FlashAttnFwdSm80INS1_25CollectiveMainloopFwdSm80ILi8ELi1ELb1EN4cute5tupleIJNS5_1CILi128EEENS7_ILi112EEES8_EEELi128ENS_6half_tEfNS_4arch4Sm80ELb1ELb0ELb1ELb1ELb1ELb1ELb1ELb1EEENS1_21CollectiveEpilogueFwdINS6_IJS8_S8_S9_EEENS6_IJNS7_ILi1EEESH_SH_EEESB_SD_Li256ELb1ELb1ELb1ELb0EEENS1_36VarlenDynamicPersistentTileSchedulerILi128ELi112ELi256ELi256ELb1ELb1ELb0ELb1ELb1ELb1EEEEEEEEEvNT_6ParamsE)
        /*0048*/ 	.short	0x0210
        /*004a*/ 	.short	0x0438


	//----- nvinfo : EIATTR_SW_WAR
	.align		4
.L_296:
        /*004c*/ 	.byte	0x04, 0x36
        /*004e*/ 	.short	(.L_298 - .L_297)
.L_297:
        /*0050*/ 	.word	0x00000008
.L_298:


//--------------------- .nv.info._ZN7cutlass13device_kernelIN5flash19enable_sm80_to_sm89INS1_16FlashAttnFwdSm80INS1_25CollectiveMainloopFwdSm80ILi8ELi1ELb1EN4cute5tupleIJNS5_1CILi128EEES8_S8_EEELi128ENS_6half_tEfNS_4arch4Sm80ELb0ELb0ELb0ELb0ELb1ELb0ELb1ELb1EEENS1_21CollectiveEpilogueFwdIS9_NS6_IJNS7_ILi1EEESF_SF_EEESA_SC_Li256ELb0ELb1ELb1ELb0EEENS1_19SingleTileSchedulerILb0ELb1ELb1ELi128EEEEEEEEEvNT_6ParamsE --------------------------
	.section	.nv.info._ZN7cutlass13device_kernelIN5flash19enable_sm80_to_sm89INS1_16FlashAttnFwdSm80INS1_25CollectiveMainloopFwdSm80ILi8ELi1ELb1EN4cute5tupleIJNS5_1CILi128EEES8_S8_EEELi128ENS_6half_tEfNS_4arch4Sm80ELb0ELb0ELb0ELb0ELb1ELb0ELb1ELb1EEENS1_21CollectiveEpilogueFwdIS9_NS6_IJNS7_ILi1EEESF_SF_EEESA_SC_Li256ELb0ELb1ELb1ELb0EEENS1_19SingleTileSchedulerILb0ELb1ELb1ELi128EEEEEEEEEvNT_6ParamsE,"",@"SHT_CUDA_INFO"
	.sectionflags	@""
	.align	4


	//----- nvinfo : EIATTR_CUDA_API_VERSION
	.align		4
        /*0000*/ 	.byte	0x04, 0x37
        /*0002*/ 	.short	(.L_300 - .L_299)
.L_299:
        /*0004*/ 	.word	0x00000082


	//----- nvinfo : EIATTR_KPARAM_INFO
	.align		4
.L_300:
        /*0008*/ 	.byte	0x04, 0x17
        /*000a*/ 	.short	(.L_302 - .L_301)
.L_301:
        /*000c*/ 	.word	0x00000000
        /*0010*/ 	.short	0x0000
        /*0012*/ 	.short	0x0000
        /*0014*/ 	.byte	0x00, 0xf0, 0x61, 0x10


	//----- nvinfo : EIATTR_SPARSE_MMA_MASK
	.align		4
.L_302:
        /*0018*/ 	.byte	0x03, 0x50
        /*001a*/ 	.short	0x0000


	//----- nvinfo : EIATTR_MAXREG_COUNT
	.align		4
        /*001c*/ 	.byte	0x03, 0x1b
        /*001e*/ 	.short	0x00ff


	//----- nvinfo : EIATTR_MERCURY_ISA_VERSION
	.align		4
        /*0020*/ 	.byte	0x03, 0x5f
        /*0022*/ 	.short	0x0101


	//----- nvinfo : EIATTR_EXIT_INSTR_OFFSETS
	.align		4
        /*0024*/ 	.byte	0x04, 0x1c
        /*0026*/ 	.short	(.L_304 - .L_303)


	//   ....[0]....
.L_303:
        /*0028*/ 	.word	0x00000010


	//----- nvinfo : EIATTR_MAX_THREADS
	.align		4
.L_304:
        /*002c*/ 	.byte	0x04, 0x05
        /*002e*/ 	.short	(.L_306 - .L_305)
.L_305:
        /*0030*/ 	.word	0x00000100
        /*0034*/ 	.word	0x00000001
        /*0038*/ 	.word	0x00000001


	//----- nvinfo : EIATTR_CBANK_PARAM_SIZE
	.align		4
.L_306:
        /*003c*/ 	.byte	0x03, 0x19
        /*003e*/ 	.short	0x0418


	//----- nvinfo : EIATTR_PARAM_CBANK
	.align		4
        /*0040*/ 	.byte	0x04, 0x0a
        /*0042*/ 	.short	(.L_308 - .L_307)
	.align		4
.L_307:
        /*0044*/ 	.word	index@(.nv.constant0._ZN7cutlass13device_kernelIN5flash19enable_sm80_to_sm89INS1_16FlashAttnFwdSm80INS1_25CollectiveMainloopFwdSm80ILi8ELi1ELb1EN4cute5tupleIJNS5_1CILi128EEES8_S8_EEELi128ENS_6half_tEfNS_4arch4Sm80ELb0ELb0ELb0ELb0ELb1ELb0ELb1ELb1EEENS1_21CollectiveEpilogueFwdIS9_NS6_IJNS7_ILi1EEESF_SF_EEESA_SC_Li256ELb0ELb1ELb1ELb0EEENS1_19SingleTileSchedulerILb0ELb1ELb1ELi128EEEEEEEEEvNT_6ParamsE)
        /*0048*/ 	.short	0x0210
        /*004a*/ 	.short	0x0418


	//----- nvinfo : EIATTR_SW_WAR
	.align		4
.L_308:
        /*004c*/ 	.byte	0x04, 0x36
        /*004e*/ 	.short	(.L_310 - .L_309)
.L_309:
        /*0050*/ 	.word	0x00000008
.L_310:


//--------------------- .nv.info._ZN7cutlass13device_kernelIN5flash19enable_sm80_to_sm89INS1_16FlashAttnFwdSm80INS1_25CollectiveMainloopFwdSm80ILi8ELi1ELb1EN4cute5tupleIJNS5_1CILi128EEENS7_ILi96EEES8_EEELi128ENS_6half_tEfNS_4arch4Sm80ELb0ELb1ELb0ELb0ELb1ELb0ELb1ELb1EEENS1_21CollectiveEpilogueFwdINS6_IJS8_S8_S9_EEENS6_IJNS7_ILi1EEESH_SH_EEESB_SD_Li256ELb0ELb1ELb1ELb0EEENS1_19SingleTileSchedulerILb0ELb1ELb1ELi128EEEEEEEEEvNT_6ParamsE --------------------------
	.section	.nv.info._ZN7cutlass13device_kernelIN5flash19enable_sm80_to_sm89INS1_16FlashAttnFwdSm80INS1_25CollectiveMainloopFwdSm80ILi8ELi1ELb1EN4cute5tupleIJNS5_1CILi128EEENS7_ILi96EEES8_EEELi128ENS_6half_tEfNS_4arch4Sm80ELb0ELb1ELb0ELb0ELb1ELb0ELb1ELb1EEENS1_21CollectiveEpilogueFwdINS6_IJS8_S8_S9_EEENS6_IJNS7_ILi1EEESH_SH_EEESB_SD_Li256ELb0ELb1ELb1ELb0EEENS1_19SingleTileSchedulerILb0ELb1ELb1ELi128EEEEEEEEEvNT_6ParamsE,"",@"SHT_CUDA_INFO"
	.sectionflags	@""
	.align	4


	//----- nvinfo : EIATTR_CUDA_API_VERSION
	.align		4
        /*0000*/ 	.byte	0x04, 0x37
        /*0002*/ 	.short	(.L_312 - .L_311)
.L_311:
        /*0004*/ 	.word	0x00000082


	//----- nvinfo : EIATTR_KPARAM_INFO
	.align		4
.L_312:
        /*0008*/ 	.byte	0x04, 0x17
        /*000a*/ 	.short	(.L_314 - .L_313)
.L_313:
        /*000c*/ 	.word	0x00000000
        /*0010*/ 	.short	0x0000
        /*0012*/ 	.short	0x0000
        /*0014*/ 	.byte	0x00, 0xf0, 0x61, 0x10


	//----- nvinfo : EIATTR_SPARSE_MMA_MASK
	.align		4
.L_314:
        /*0018*/ 	.byte	0x03, 0x50
        /*001a*/ 	.short	0x0000


	//----- nvinfo : EIATTR_MAXREG_COUNT
	.align		4
        /*001c*/ 	.byte	0x03, 0x1b
        /*001e*/ 	.short	0x00ff


	//----- nvinfo : EIATTR_MERCURY_ISA_VERSION
	.align		4
        /*0020*/ 	.byte	0x03, 0x5f
        /*0022*/ 	.short	0x0101


	//----- nvinfo : EIATTR_EXIT_INSTR_OFFSETS
	.align		4
        /*0024*/ 	.byte	0x04, 0x1c
        /*0026*/ 	.short	(.L_316 - .L_315)


	//   ....[0]....
.L_315:
        /*0028*/ 	.word	0x00000010


	//----- nvinfo : EIATTR_MAX_THREADS
	.align		4
.L_316:
        /*002c*/ 	.byte	0x04, 0x05
        /*002e*/ 	.short	(.L_318 - .L_317)
.L_317:
        /*0030*/ 	.word	0x00000100
        /*0034*/ 	.word	0x00000001
        /*0038*/ 	.word	0x00000001


	//----- nvinfo : EIATTR_CBANK_PARAM_SIZE
	.align		4
.L_318:
        /*003c*/ 	.byte	0x03, 0x19
        /*003e*/ 	.short	0x0418


	//----- nvinfo : EIATTR_PARAM_CBANK
	.align		4
        /*0040*/ 	.byte	0x04, 0x0a
        /*0042*/ 	.short	(.L_320 - .L_319)
	.align		4
.L_319:
        /*0044*/ 	.word	index@(.nv.constant0._ZN7cutlass13device_kernelIN5flash19enable_sm80_to_sm89INS1_16FlashAttnFwdSm80INS1_25CollectiveMainloopFwdSm80ILi8ELi1ELb1EN4cute5tupleIJNS5_1CILi128EEENS7_ILi96EEES8_EEELi128ENS_6half_tEfNS_4arch4Sm80ELb0ELb1ELb0ELb0ELb1ELb0ELb1ELb1EEENS1_21CollectiveEpilogueFwdINS6_IJS8_S8_S9_EEENS6_IJNS7_ILi1EEESH_SH_EEESB_SD_Li256ELb0ELb1ELb1ELb0EEENS1_19SingleTileSchedulerILb0ELb1ELb1ELi128EEEEEEEEEvNT_6ParamsE)
        /*0048*/ 	.short	0x0210
        /*004a*/ 	.short	0x0418


	//----- nvinfo : EIATTR_SW_WAR
	.align		4
.L_320:
        /*004c*/ 	.byte	0x04, 0x36
        /*004e*/ 	.short	(.L_322 - .L_321)
.L_321:
        /*0050*/ 	.word	0x00000008
.L_322:


//--------------------- .nv.info._ZN7cutlass13device_kernelIN5flash19enable_sm80_to_sm89INS1_16FlashAttnFwdSm80INS1_25CollectiveMainloopFwdSm80ILi8ELi1ELb1EN4cute5tupleIJNS5_1CILi128EEES8_S8_EEELi128ENS_6half_tEfNS_4arch4Sm80ELb1ELb0ELb0ELb0ELb1ELb0ELb1ELb1EEENS1_21CollectiveEpilogueFwdIS9_NS6_IJNS7_ILi1EEESF_SF_EEESA_SC_Li256ELb0ELb1ELb1ELb0EEENS1_30DynamicPersistentTileSchedulerILi256ELi256ELb1ELb1ELb0EEEEEEEEEvNT_6ParamsE --------------------------
	.section	.nv.info._ZN7cutlass13device_kernelIN5flash19enable_sm80_to_sm89INS1_16FlashAttnFwdSm80INS1_25CollectiveMainloopFwdSm80ILi8ELi1ELb1EN4cute5tupleIJNS5_1CILi128EEES8_S8_EEELi128ENS_6half_tEfNS_4arch4Sm80ELb1ELb0ELb0ELb0ELb1ELb0ELb1ELb1EEENS1_21CollectiveEpilogueFwdIS9_NS6_IJNS7_ILi1EEESF_SF_EEESA_SC_Li256ELb0ELb1ELb1ELb0EEENS1_30DynamicPersistentTileSchedulerILi256ELi256ELb1ELb1ELb0EEEEEEEEEvNT_6ParamsE,"",@"SHT_CUDA_INFO"
	.sectionflags	@""
	.align	4


	//----- nvinfo : EIATTR_CUDA_API_VERSION
	.align		4
        /*0000*/ 	.byte	0x04, 0x37
        /*0002*/ 	.short	(.L_324 - .L_323)
.L_323:
        /*0004*/ 	.word	0x00000082


	//----- nvinfo : EIATTR_KPARAM_INFO
	.align		4
.L_324:
        /*0008*/ 	.byte	0x04, 0x17
        /*000a*/ 	.short	(.L_326 - .L_325)
.L_325:
        /*000c*/ 	.word	0x00000000
        /*0010*/ 	.short	0x0000
        /*0012*/ 	.short	0x0000
        /*0014*/ 	.byte	0x00, 0xf0, 0xa1, 0x10


	//----- nvinfo : EIATTR_SPARSE_MMA_MASK
	.align		4
.L_326:
        /*0018*/ 	.byte	0x03, 0x50
        /*001a*/ 	.short	0x0000


	//----- nvinfo : EIATTR_MAXREG_COUNT
	.align		4
        /*001c*/ 	.byte	0x03, 0x1b
        /*001e*/ 	.short	0x00ff


	//----- nvinfo : EIATTR_MERCURY_ISA_VERSION
	.align		4
        /*0020*/ 	.byte	0x03, 0x5f
        /*0022*/ 	.short	0x0101


	//----- nvinfo : EIATTR_EXIT_INSTR_OFFSETS
	.align		4
        /*0024*/ 	.byte	0x04, 0x1c
        /*0026*/ 	.short	(.L_328 - .L_327)


	//   ....[0]....
.L_327:
        /*0028*/ 	.word	0x00000010


	//----- nvinfo : EIATTR_MAX_THREADS
	.align		4
.L_328:
        /*002c*/ 	.byte	0x04, 0x05
        /*002e*/ 	.short	(.L_330 - .L_329)
.L_329:
        /*0030*/ 	.word	0x00000100
        /*0034*/ 	.word	0x00000001
        /*0038*/ 	.word	0x00000001


	//----- nvinfo : EIATTR_CBANK_PARAM_SIZE
	.align		4
.L_330:
        /*003c*/ 	.byte	0x03, 0x19
        /*003e*/ 	.short	0x0428


	//----- nvinfo : EIATTR_PARAM_CBANK
	.align		4
        /*0040*/ 	.byte	0x04, 0x0a
        /*0042*/ 	.short	(.L_332 - .L_331)
	.align		4
.L_331:
        /*0044*/ 	.word	index@(.nv.constant0._ZN7cutlass13device_kernelIN5flash19enable_sm80_to_sm89INS1_16FlashAttnFwdSm80INS1_25CollectiveMainloopFwdSm80ILi8ELi1ELb1EN4cute5tupleIJNS5_1CILi128EEES8_S8_EEELi128ENS_6half_tEfNS_4arch4Sm80ELb1ELb0ELb0ELb0ELb1ELb0ELb1ELb1EEENS1_21CollectiveEpilogueFwdIS9_NS6_IJNS7_ILi1EEESF_SF_EEESA_SC_Li256ELb0ELb1ELb1ELb0EEENS1_30DynamicPersistentTileSchedulerILi256ELi256ELb1ELb1ELb0EEEEEEEEEvNT_6ParamsE)
        /*0048*/ 	.short	0x0210
        /*004a*/ 	.short	0x0428


	//----- nvinfo : EIATTR_SW_WAR
	.align		4
.L_332:
        /*004c*/ 	.byte	0x04, 0x36
        /*004e*/ 	.short	(.L_334 - .L_333)
.L_333:
        /*0050*/ 	.word	0x00000008
.L_334:


//--------------------- .nv.info._ZN7cutlass13device_kernelIN5flash19enable_sm80_to_sm89INS1_16FlashAttnFwdSm80INS1_25CollectiveMainloopFwdSm80ILi4ELi1ELb0EN4cute5tupleIJNS5_1CILi128EEENS7_ILi64EEES8_EEELi128ENS_6half_tEfNS_4arch4Sm80ELb0ELb0ELb0ELb0ELb1ELb0ELb1ELb1EEENS1_21CollectiveEpilogueFwdINS6_IJS8_S8_S9_EEENS6_IJNS7_ILi1EEESH_SH_EEESB_SD_Li128ELb0ELb1ELb1ELb0EEENS1_19SingleTileSchedulerILb0ELb1ELb1ELi128EEEEEEEEEvNT_6ParamsE --------------------------
	.section	.nv.info._ZN7cutlass13device_kernelIN5flash19enable_sm80_to_sm89INS1_16FlashAttnFwdSm80INS1_25CollectiveMainloopFwdSm80ILi4ELi1ELb0EN4cute5tupleIJNS5_1CILi128EEENS7_ILi64EEES8_EEELi128ENS_6half_tEfNS_4arch4Sm80ELb0ELb0ELb0ELb0ELb1ELb0ELb1ELb1EEENS1_21CollectiveEpilogueFwdINS6_IJS8_S8_S9_EEENS6_IJNS7_ILi1EEESH_SH_EEESB_SD_Li128ELb0ELb1ELb1ELb0EEENS1_19SingleTileSchedulerILb0ELb1ELb1ELi128EEEEEEEEEvNT_6ParamsE,"",@"SHT_CUDA_INFO"
	.sectionflags	@""
	.align	4


	//----- nvinfo : EIATTR_CUDA_API_VERSION
	.align		4
        /*0000*/ 	.byte	0x04, 0x37
        /*0002*/ 	.short	(.L_336 - .L_335)
.L_335:
        /*0004*/ 	.word	0x00000082


	//----- nvinfo : EIATTR_KPARAM_INFO
	.align		4
.L_336:
        /*0008*/ 	.byte	0x04, 0x17
        /*000a*/ 	.short	(.L_338 - .L_337)
.L_337:
        /*000c*/ 	.word	0x00000000
        /*0010*/ 	.short	0x0000
        /*0012*/ 	.short	0x0000
        /*0014*/ 	.byte	0x00, 0xf0, 0x61, 0x10


	//----- nvinfo : EIATTR_SPARSE_MMA_MASK
	.align		4
.L_338:
        /*0018*/ 	.byte	0x03, 0x50
        /*001a*/ 	.short	0x0000


	//----- nvinfo : EIATTR_MAXREG_COUNT
	.align		4
        /*001c*/ 	.byte	0x03, 0x1b
        /*001e*/ 	.short	0x00ff


	//----- nvinfo : EIATTR_MERCURY_ISA_VERSION
	.align		4
        /*0020*/ 	.byte	0x03, 0x5f
        /*0022*/ 	.short	0x0101


	//----- nvinfo : EIATTR_EXIT_INSTR_OFFSETS
	.align		4
        /*0024*/ 	.byte	0x04, 0x1c
        /*0026*/ 	.short	(.L_340 - .L_339)


	//   ....[0]....
.L_339:
        /*0028*/ 	.word	0x00000010


	//----- nvinfo : EIATTR_MAX_THREADS
	.align		4
.L_340:
        /*002c*/ 	.byte	0x04, 0x05
        /*002e*/ 	.short	(.L_342 - .L_341)
.L_341:
        /*0030*/ 	.word	0x00000080
        /*0034*/ 	.word	0x00000001
        /*0038*/ 	.word	0x00000001


	//----- nvinfo : EIATTR_CBANK_PARAM_SIZE
	.align		4
.L_342:
        /*003c*/ 	.byte	0x03, 0x19
        /*003e*/ 	.short	0x0418


	//----- nvinfo : EIATTR_PARAM_CBANK
	.align		4
        /*0040*/ 	.byte	0x04, 0x0a
        /*0042*/ 	.short	(.L_344 - .L_343)
	.align		4
.L_343:
        /*0044*/ 	.word	index@(.nv.constant0._ZN7cutlass13device_kernelIN5flash19enable_sm80_to_sm89INS1_16FlashAttnFwdSm80INS1_25CollectiveMainloopFwdSm80ILi4ELi1ELb0EN4cute5tupleIJNS5_1CILi128EEENS7_ILi64EEES8_EEELi128ENS_6half_tEfNS_4arch4Sm80ELb0ELb0ELb0ELb0ELb1ELb0ELb1ELb1EEENS1_21CollectiveEpilogueFwdINS6_IJS8_S8_S9_EEENS6_IJNS7_ILi1EEESH_SH_EEESB_SD_Li128ELb0ELb1ELb1ELb0EEENS1_19SingleTileSchedulerILb0ELb1ELb1ELi128EEEEEEEEEvNT_6ParamsE)
        /*0048*/ 	.short	0x0210
        /*004a*/ 	.short	0x0418


	//----- nvinfo : EIATTR_SW_WAR
	.align		4
.L_344:
        /*004c*/ 	.byte	0x04, 0x36
        /*004e*/ 	.short	(.L_346 - .L_345)
.L_345:
        /*0050*/ 	.word	0x00000008
.L_346:


//--------------------- .nv.info._ZN7cutlass13device_kernelIN5flash19enable_sm80_to_sm89INS1_16FlashAttnFwdSm80INS1_25CollectiveMainloopFwdSm80ILi8ELi1ELb1EN4cute5tupleIJNS5_1CILi128EEENS7_ILi112EEES8_EEELi128ENS_6half_tEfNS_4arch4Sm80ELb0ELb0ELb0ELb1ELb1ELb0ELb1ELb1EEENS1_21CollectiveEpilogueFwdINS6_IJS8_S8_S9_EEENS6_IJNS7_ILi1EEESH_SH_EEESB_SD_Li256ELb1ELb1ELb1ELb0EEENS1_36VarlenDynamicPersistentTileSchedulerILi128ELi112ELi256ELi256ELb1ELb1ELb0ELb0ELb1ELb1EEEEEEEEEvNT_6ParamsE --------------------------
	.section	.nv.info._ZN7cutlass13device_kernelIN5flash19enable_sm80_to_sm89INS1_16FlashAttnFwdSm80INS1_25CollectiveMainloopFwdSm80ILi8ELi1ELb1EN4cute5tupleIJNS5_1CILi128EEENS7_ILi112EEES8_EEELi128ENS_6half_tEfNS_4arch4Sm80ELb0ELb0ELb0ELb1ELb1ELb0ELb1ELb1EEENS1_21CollectiveEpilogueFwdINS6_IJS8_S8_S9_EEENS6_IJNS7_ILi1EEESH_SH_EEESB_SD_Li256ELb1ELb1ELb1ELb0EEENS1_36VarlenDynamicPersistentTileSchedulerILi128ELi112ELi256ELi256ELb1ELb1ELb0ELb0ELb1ELb1EEEEEEEEEvNT_6ParamsE,"",@"SHT_CUDA_INFO"
	.sectionflags	@""
	.align	4


	//----- nvinfo : EIATTR_CUDA_API_VERSION
	.align		4
        /*0000*/ 	.byte	0x04, 0x37
        /*0002*/ 	.short	(.L_348 - .L_347)
.L_347:
        /*0004*/ 	.word	0x00000082


	//----- nvinfo : EIATTR_KPARAM_INFO
	.align		4
.L_348:
        /*0008*/ 	.byte	0x04, 0x17
        /*000a*/ 	.short	(.L_350 - .L_349)
.L_349:
        /*000c*/ 	.word	0x00000000
        /*0010*/ 	.short	0x0000
        /*0012*/ 	.short	0x0000
        /*0014*/ 	.byte	0x00, 0xf0, 0xe1, 0x10


	//----- nvinfo : EIATTR_SPARSE_MMA_MASK
	.align		4
.L_350:
        /*0018*/ 	.byte	0x03, 0x50
        /*001a*/ 	.short	0x0000


	//----- nvinfo : EIATTR_MAXREG_COUNT
	.align		4
        /*001c*/ 	.byte	0x03, 0x1b
        /*001e*/ 	.short	0x00ff


	//----- nvinfo : EIATTR_MERCURY_ISA_VERSION
	.align		4
        /*0020*/ 	.byte	0x03, 0x5f
        /*0022*/ 	.short	0x0101


	//----- nvinfo : EIATTR_EXIT_INSTR_OFFSETS
	.align		4
        /*0024*/ 	.byte	0x04, 0x1c
        /*0026*/ 	.short	(.L_352 - .L_351)


	//   ....[0]....
.L_351:
        /*0028*/ 	.word	0x00000010


	//----- nvinfo : EIATTR_MAX_THREADS
	.align		4
.L_352:
        /*002c*/ 	.byte	0x04, 0x05
        /*002e*/ 	.short	(.L_354 - .L_353)
.L_353:
        /*0030*/ 	.word	0x00000100
        /*0034*/ 	.word	0x00000001
        /*0038*/ 	.word	0x00000001


	//----- nvinfo : EIATTR_CBANK_PARAM_SIZE
	.align		4
.L_354:
        /*003c*/ 	.byte	0x03, 0x19
        /*003e*/ 	.short	0x0438


	//----- nvinfo : EIATTR_PARAM_CBANK
	.align		4
        /*0040*/ 	.byte	0x04, 0x0a
        /*0042*/ 	.short	(.L_356 - .L_355)
	.align		4
.L_355:
        /*0044*/ 	.word	index@(.nv.constant0._ZN7cutlass13device_kernelIN5flash19enable_sm80_to_sm89INS1_16FlashAttnFwdSm80INS1_25CollectiveMainloopFwdSm80ILi8ELi1ELb1EN4cute5tupleIJNS5_1CILi128EEENS7_ILi112EEES8_EEELi128ENS_6half_tEfNS_4arch4Sm80ELb0ELb0ELb0ELb1ELb1ELb0ELb1ELb1EEENS1_21CollectiveEpilogueFwdINS6_IJS8_S8_S9_EEENS6_IJNS7_ILi1EEESH_SH_EEESB_SD_Li256ELb1ELb1ELb1ELb0EEENS1_36VarlenDynamicPersistentTileSchedulerILi128ELi112ELi256ELi256ELb1ELb1ELb0ELb0ELb1ELb1EEEEEEEEEvNT_6ParamsE)
        /*0048*/ 	.short	0x0210
        /*004a*/ 	.short	0x0438


	//----- nvinfo : EIATTR_SW_WAR
	.align		4
.L_356:
        /*004c*/ 	.byte	0x04, 0x36
        /*004e*/ 	.short	(.L_358 - .L_357)
.L_357:
        /*0050*/ 	.word	0x00000008
.L_358:


//--------------------- .nv.info._ZN7cutlass13device_kernelIN5flash19enable_sm80_to_sm89INS1_16FlashAttnFwdSm80INS1_25CollectiveMainloopFwdSm80ILi8ELi1ELb1EN4cute5tupleIJNS5_1CILi128EEENS7_ILi112EEES8_EEELi128ENS_6half_tEfNS_4arch4Sm80ELb0ELb0ELb0ELb1ELb1ELb1ELb1ELb1EEENS1_21CollectiveEpilogueFwdINS6_IJS8_S8_S9_EEENS6_IJNS7_ILi1EEESH_SH_EEESB_SD_Li256ELb1ELb1ELb1ELb0EEENS1_36VarlenDynamicPersistentTileSchedulerILi128ELi112ELi256ELi256ELb1ELb1ELb0ELb0ELb1ELb1EEEEEEEEEvNT_6ParamsE --------------------------
	.section	.nv.info._ZN7cutlass13device_kernelIN5flash19enable_sm80_to_sm89INS1_16FlashAttnFwdSm80INS1_25CollectiveMainloopFwdSm80ILi8ELi1ELb1EN4cute5tupleIJNS5_1CILi128EEENS7_ILi112EEES8_EEELi128ENS_6half_tEfNS_4arch4Sm80ELb0ELb0ELb0ELb1ELb1ELb1ELb1ELb1EEENS1_21CollectiveEpilogueFwdINS6_IJS8_S8_S9_EEENS6_IJNS7_ILi1EEESH_SH_EEESB_SD_Li256ELb1ELb1ELb1ELb0EEENS1_36VarlenDynamicPersistentTileSchedulerILi128ELi112ELi256ELi256ELb1ELb1ELb0ELb0ELb1ELb1EEEEEEEEEvNT_6ParamsE,"",@"SHT_CUDA_INFO"
	.sectionflags	@""
	.align	4


	//----- nvinfo : EIATTR_CUDA_API_VERSION
	.align		4
        /*0000*/ 	.byte	0x04, 0x37
        /*0002*/ 	.short	(.L_360 - .L_359)
.L_359:
        /*0004*/ 	.word	0x00000082


	//----- nvinfo : EIATTR_KPARAM_INFO
	.align		4
.L_360:
        /*0008*/ 	.byte	0x04, 0x17
        /*000a*/ 	.short	(.L_362 - .L_361)
.L_361:
        /*000c*/ 	.word	0x00000000
        /*0010*/ 	.short	0x0000
        /*0012*/ 	.short	0x0000
        /*0014*/ 	.byte	0x00, 0xf0, 0xe1, 0x10


	//----- nvinfo : EIATTR_SPARSE_MMA_MASK
	.align		4
.L_362:
        /*0018*/ 	.byte	0x03, 0x50
        /*001a*/ 	.short	0x0000


	//----- nvinfo : EIATTR_MAXREG_COUNT
	.align		4
        /*001c*/ 	.byte	0x03, 0x1b
        /*001e*/ 	.short	0x00ff


	//----- nvinfo : EIATTR_MERCURY_ISA_VERSION
	.align		4
        /*0020*/ 	.byte	0x03, 0x5f
        /*0022*/ 	.short	0x0101


	//----- nvinfo : EIATTR_EXIT_INSTR_OFFSETS
	.align		4
        /*0024*/ 	.byte	0x04, 0x1c
        /*0026*/ 	.short	(.L_364 - .L_363)


	//   ....[0]....
.L_363:
        /*0028*/ 	.word	0x00000010


	//----- nvinfo : EIATTR_MAX_THREADS
	.align		4
.L_364:
        /*002c*/ 	.byte	0x04, 0x05
        /*002e*/ 	.short	(.L_366 - .L_365)
.L_365:
        /*0030*/ 	.word	0x00000100
        /*0034*/ 	.word	0x00000001
        /*0038*/ 	.word	0x00000001


	//----- nvinfo : EIATTR_CBANK_PARAM_SIZE
	.align		4
.L_366:
        /*003c*/ 	.byte	0x03, 0x19
        /*003e*/ 	.short	0x0438


	//----- nvinfo : EIATTR_PARAM_CBANK
	.align		4
        /*0040*/ 	.byte	0x04, 0x0a
        /*0042*/ 	.short	(.L_368 - .L_367)
	.align		4
.L_367:
        /*0044*/ 	.word	index@(.nv.constant0._ZN7cutlass13device_kernelIN5flash19enable_sm80_to_sm89INS1_16FlashAttnFwdSm80INS1_25CollectiveMainloopFwdSm80ILi8ELi1ELb1EN4cute5tupleIJNS5_1CILi128EEENS7_ILi112EEES8_EEELi128ENS_6half_tEfNS_4arch4Sm80ELb0ELb0ELb0ELb1ELb1ELb1ELb1ELb1EEENS1_21CollectiveEpilogueFwdINS6_IJS8_S8_S9_EEENS6_IJNS7_ILi1EEESH_SH_EEESB_SD_Li256ELb1ELb1ELb1ELb0EEENS1_36VarlenDynamicPersistentTileSchedulerILi128ELi112ELi256ELi256ELb1ELb1ELb0ELb0ELb1ELb1EEEEEEEEEvNT_6ParamsE)
        /*0048*/ 	.short	0x0210
        /*004a*/ 	.short	0x0438


	//----- nvinfo : EIATTR_SW_WAR
	.align		4
.L_368:
        /*004c*/ 	.byte	0x04, 0x36
        /*004e*/ 	.short	(.L_370 - .L_369)
.L_369:
        /*0050*/ 	.word	0x00000008
.L_370:


//--------------------- .nv.info._ZN7cutlass13device_kernelIN5flash19enable_sm80_to_sm89INS1_16FlashAttnFwdSm80INS1_25CollectiveMainloopFwdSm80ILi4ELi1ELb0EN4cute5tupleIJNS5_1CILi128EEENS7_ILi48EEES8_EEELi128ENS_6half_tEfNS_4arch4Sm80ELb0ELb1ELb0ELb0ELb1ELb0ELb1ELb1EEENS1_21CollectiveEpilogueFwdINS6_IJS8_S8_S9_EEENS6_IJNS7_ILi1EEESH_SH_EEESB_SD_Li128ELb0ELb1ELb1ELb0EEENS1_19SingleTileSchedulerILb0ELb1ELb1ELi128EEEEEEEEEvNT_6ParamsE --------------------------
	.section	.nv.info._ZN7cutlass13device_kernelIN5flash19enable_sm80_to_sm89INS1_16FlashAttnFwdSm80INS1_25CollectiveMainloopFwdSm80ILi4ELi1ELb0EN4cute5tupleIJNS5_1CILi128EEENS7_ILi48EEES8_EEELi128ENS_6half_tEfNS_4arch4Sm80ELb0ELb1ELb0ELb0ELb1ELb0ELb1ELb1EEENS1_21CollectiveEpilogueFwdINS6_IJS8_S8_S9_EEENS6_IJNS7_ILi1EEESH_SH_EEESB_SD_Li128ELb0ELb1ELb1ELb0EEENS1_19SingleTileSchedulerILb0ELb1ELb1ELi128EEEEEEEEEvNT_6ParamsE,"",@"SHT_CUDA_INFO"
	.sectionflags	@""
	.align	4


	//----- nvinfo : EIATTR_CUDA_API_VERSION
	.align		4
        /*0000*/ 	.byte	0x04, 0x37
        /*0002*/ 	.short	(.L_372 - .L_371)
.L_371:
        /*0004*/ 	.word	0x00000082


	//----- nvinfo : EIATTR_KPARAM_INFO
	.align		4
.L_372:
        /*0008*/ 	.byte	0x04, 0x17
        /*000a*/ 	.short	(.L_374 - .L_373)
.L_373:
        /*000c*/ 	.word	0x00000000
        /*0010*/ 	.short	0x0000
        /*0012*/ 	.short	0x0000
        /*0014*/ 	.byte	0x00, 0xf0, 0x61, 0x10


	//----- nvinfo : EIATTR_SPARSE_MMA_MASK
	.align		4
.L_374:
        /*0018*/ 	.byte	0x03, 0x50
        /*001a*/ 	.short	0x0000


	//----- nvinfo : EIATTR_MAXREG_COUNT
	.align		4
        /*001c*/ 	.byte	0x03, 0x1b
        /*001e*/ 	.short	0x00ff


	//----- nvinfo : EIATTR_MERCURY_ISA_VERSION
	.align		4
        /*0020*/ 	.byte	0x03, 0x5f
        /*0022*/ 	.short	0x0101


	//----- nvinfo : EIATTR_EXIT_INSTR_OFFSETS
	.align		4
        /*0024*/ 	.byte	0x04, 0x1c
        /*0026*/ 	.short	(.L_376 - .L_375)


	//   ....[0]....
.L_375:
        /*0028*/ 	.word	0x00000010


	//----- nvinfo : EIATTR_MAX_THREADS
	.align		4
.L_376:
        /*002c*/ 	.byte	0x04, 0x05
        /*002e*/ 	.short	(.L_378 - .L_377)
.L_377:
        /*0030*/ 	.word	0x00000080
        /*0034*/ 	.word	0x00000001
        /*0038*/ 	.word	0x00000001


	//----- nvinfo : EIATTR_CBANK_PARAM_SIZE
	.align		4
.L_378:
        /*003c*/ 	.byte	0x03, 0x19
        /*003e*/ 	.short	0x0418


	//----- nvinfo : EIATTR_PARAM_CBANK
	.align		4
        /*0040*/ 	.byte	0x04, 0x0a
        /*0042*/ 	.short	(.L_380 - .L_379)
	.align		4
.L_379:
        /*0044*/ 	.word	index@(.nv.constant0._ZN7cutlass13device_kernelIN5flash19enable_sm80_to_sm89INS1_16FlashAttnFwdSm80INS1_25CollectiveMainloopFwdSm80ILi4ELi1ELb0EN4cute5tupleIJNS5_1CILi128EEENS7_ILi48EEES8_EEELi128ENS_6half_tEfNS_4arch4Sm80ELb0ELb1ELb0ELb0ELb1ELb0ELb1ELb1EEENS1_21CollectiveEpilogueFwdINS6_IJS8_S8_S9_EEENS6_IJNS7_ILi1EEESH_SH_EEESB_SD_Li128ELb0ELb1ELb1ELb0EEENS1_19SingleTileSchedulerILb0ELb1ELb1ELi128EEEEEEEEEvNT_6ParamsE)
        /*0048*/ 	.short	0x0210
        /*004a*/ 	.short	0x0418


	//----- nvinfo : EIATTR_SW_WAR
	.align		4
.L_380:
        /*004c*/ 	.byte	0x04, 0x36
        /*004e*/ 	.short	(.L_382 - .L_381)
.L_381:
        /*0050*/ 	.word	0x00000008
.L_382:


//--------------------- .nv.info._ZN7cutlass13device_kernelIN5flash19enable_sm80_to_sm89INS1_16FlashAttnFwdSm80INS1_25CollectiveMainloopFwdSm80ILi8ELi1ELb1EN4cute5tupleIJNS5_1CILi128EEENS7_ILi96EEES8_EEELi128ENS_6half_tEfNS_4arch4Sm80ELb0ELb1ELb0ELb1ELb1ELb0ELb1ELb1EEENS1_21CollectiveEpilogueFwdINS6_IJS8_S8_S9_EEENS6_IJNS7_ILi1EEESH_SH_EEESB_SD_Li256ELb1ELb1ELb1ELb0EEENS1_36VarlenDynamicPersistentTileSchedulerILi128ELi96ELi256ELi256ELb1ELb1ELb0ELb1ELb0ELb1EEEEEEEEEvNT_6ParamsE --------------------------
	.section	.nv.info._ZN7cutlass13device_kernelIN5flash19enable_sm80_to_sm89INS1_16FlashAttnFwdSm80INS1_25CollectiveMainloopFwdSm80ILi8ELi1ELb1EN4cute5tupleIJNS5_1CILi128EEENS7_ILi96EEES8_EEELi128ENS_6half_tEfNS_4arch4Sm80ELb0ELb1ELb0ELb1ELb1ELb0ELb1ELb1EEENS1_21CollectiveEpilogueFwdINS6_IJS8_S8_S9_EEENS6_IJNS7_ILi1EEESH_SH_EEESB_SD_Li256ELb1ELb1ELb1ELb0EEENS1_36VarlenDynamicPersistentTileSchedulerILi128ELi96ELi256ELi256ELb1ELb1ELb0ELb1ELb0ELb1EEEEEEEEEvNT_6ParamsE,"",@"SHT_CUDA_INFO"
	.sectionflags	@""
	.align	4


	//----- nvinfo : EIATTR_CUDA_API_VERSION
	.align		4
        /*0000*/ 	.byte	0x04, 0x37
        /*0002*/ 	.short	(.L_384 - .L_383)
.L_383:
        /*0004*/ 	.word	0x00000082


	//----- nvinfo : EIATTR_KPARAM_INFO
	.align		4
.L_384:
        /*0008*/ 	.byte	0x04, 0x17
        /*000a*/ 	.short	(.L_386 - .L_385)
.L_385:
        /*000c*/ 	.word	0x00000000
        /*0010*/ 	.short	0x0000
        /*0012*/ 	.short	0x0000
        /*0014*/ 	.byte	0x00, 0xf0, 0xe1, 0x10


	//----- nvinfo : EIATTR_SPARSE_MMA_MASK
	.align		4
.L_386:
        /*0018*/ 	.byte	0x03, 0x50
        /*001a*/ 	.short	0x0000


	//----- nvinfo : EIATTR_MAXREG_COUNT
	.align		4
        /*001c*/ 	.byte	0x03, 0x1b
        /*001e*/ 	.short	0x00ff


	//----- nvinfo : EIATTR_MERCURY_ISA_VERSION
	.align		4
        /*0020*/ 	.byte	0x03, 0x5f
        /*0022*/ 	.short	0x0101


	//----- nvinfo : EIATTR_EXIT_INSTR_OFFSETS
	.align		4
        /*0024*/ 	.byte	0x04, 0x1c
        /*0026*/ 	.short	(.L_388 - .L_387)


	//   ....[0]....
.L_387:
        /*0028*/ 	.word	0x00000010


	//----- nvinfo : EIATTR_MAX_THREADS
	.align		4
.L_388:
        /*002c*/ 	.byte	0x04, 0x05
        /*002e*/ 	.short	(.L_390 - .L_389)
.L_389:
        /*0030*/ 	.word	0x00000100
        /*0034*/ 	.word	0x00000001
        /*0038*/ 	.word	0x00000001


	//----- nvinfo : EIATTR_CBANK_PARAM_SIZE
	.align		4
.L_390:
        /*003c*/ 	.byte	0x03, 0x19
        /*003e*/ 	.short	0x0438


	//----- nvinfo : EIATTR_PARAM_CBANK
	.align		4
        /*0040*/ 	.byte	0x04, 0x0a
        /*0042*/ 	.short	(.L_392 - .L_391)
	.align		4
.L_391:
        /*0044*/ 	.word	index@(.nv.constant0._ZN7cutlass13device_kernelIN5flash19enable_sm80_to_sm89INS1_16FlashAttnFwdSm80INS1_25CollectiveMainloopFwdSm80ILi8ELi1ELb1EN4cute5tupleIJNS5_1CILi128EEENS7_ILi96EEES8_EEELi128ENS_6half_tEfNS_4arch4Sm80ELb0ELb1ELb0ELb1ELb1ELb0ELb1ELb1EEENS1_21CollectiveEpilogueFwdINS6_IJS8_S8_S9_EEENS6_IJNS7_ILi1EEESH_SH_EEESB_SD_Li256ELb1ELb1ELb1ELb0EEENS1_36VarlenDynamicPersistentTileSchedulerILi128ELi96ELi256ELi256ELb1ELb1ELb0ELb1ELb0ELb1EEEEEEEEEvNT_6ParamsE)
        /*0048*/ 	.short	0x0210
        /*004a*/ 	.short	0x0438


	//----- nvinfo : EIATTR_SW_WAR
	.align		4
.L_392:
        /*004c*/ 	.byte	0x04, 0x36
        /*004e*/ 	.short	(.L_394 - .L_393)
.L_393:
        /*0050*/ 	.word	0x00000008
.L_394:


//--------------------- .nv.info._ZN7cutlass13device_kernelIN5flash19enable_sm80_to_sm89INS1_16FlashAttnFwdSm80INS1_25CollectiveMainloopFwdSm80ILi8ELi1ELb1EN4cute5tupleIJNS5_1CILi128EEENS7_ILi96EEES8_EEELi128ENS_6half_tEfNS_4arch4Sm80ELb0ELb1ELb0ELb1ELb1ELb1ELb1ELb1EEENS1_21CollectiveEpilogueFwdINS6_IJS8_S8_S9_EEENS6_IJNS7_ILi1EEESH_SH_EEESB_SD_Li256ELb1ELb1ELb1ELb0EEENS1_36VarlenDynamicPersistentTileSchedulerILi128ELi96ELi256ELi256ELb1ELb1ELb0ELb1ELb0ELb1EEEEEEEEEvNT_6ParamsE --------------------------
	.section	.nv.info._ZN7cutlass13device_kernelIN5flash19enable_sm80_to_sm89INS1_16FlashAttnFwdSm80INS1_25CollectiveMainloopFwdSm80ILi8ELi1ELb1EN4cute5tupleIJNS5_1CILi128EEENS7_ILi96EEES8_EEELi128ENS_6half_tEfNS_4arch4Sm80ELb0ELb1ELb0ELb1ELb1ELb1ELb1ELb1EEENS1_21CollectiveEpilogueFwdINS6_IJS8_S8_S9_EEENS6_IJNS7_ILi1EEESH_SH_EEESB_SD_Li256ELb1ELb1ELb1ELb0EEENS1_36VarlenDynamicPersistentTileSchedulerILi128ELi96ELi256ELi256ELb1ELb1ELb0ELb1ELb0ELb1EEEEEEEEEvNT_6ParamsE,"",@"SHT_CUDA_INFO"
	.sectionflags	@""
	.align	4


	//----- nvinfo : EIATTR_CUDA_API_VERSION
	.align		4
        /*0000*/ 	.byte	0x04, 0x37
        /*0002*/ 	.short	(.L_396 - .L_395)
.L_395:
        /*0004*/ 	.word	0x00000082


	//----- nvinfo : EIATTR_KPARAM_INFO
	.align		4
.L_396:
        /*0008*/ 	.byte	0x04, 0x17
        /*000a*/ 	.short	(.L_398 - .L_397)
.L_397:
        /*000c*/ 	.word	0x00000000
        /*0010*/ 	.short	0x0000
        /*0012*/ 	.short	0x0000
        /*0014*/ 	.byte	0x00, 0xf0, 0xe1, 0x10


	//----- nvinfo : EIATTR_SPARSE_MMA_MASK
	.align		4
.L_398:
        /*0018*/ 	.byte	0x03, 0x50
        /*001a*/ 	.short	0x0000


	//----- nvinfo : EIATTR_MAXREG_COUNT
	.align		4
        /*001c*/ 	.byte	0x03, 0x1b
        /*001e*/ 	.short	0x00ff


	//----- nvinfo : EIATTR_MERCURY_ISA_VERSION
	.align		4
        /*0020*/ 	.byte	0x03, 0x5f
        /*0022*/ 	.short	0x0101


	//----- nvinfo : EIATTR_EXIT_INSTR_OFFSETS
	.align		4
        /*0024*/ 	.byte	0x04, 0x1c
        /*0026*/ 	.short	(.L_400 - .L_399)


	//   ....[0]....
.L_399:
        /*0028*/ 	.word	0x00000010


	//----- nvinfo : EIATTR_MAX_THREADS
	.align		4
.L_400:
        /*002c*/ 	.byte	0x04, 0x05
        /*002e*/ 	.short	(.L_402 - .L_401)
.L_401:
        /*0030*/ 	.word	0x00000100
        /*0034*/ 	.word	0x00000001
        /*0038*/ 	.word	0x00000001


	//----- nvinfo : EIATTR_CBANK_PARAM_SIZE
	.align		4
.L_402:
        /*003c*/ 	.byte	0x03, 0x19
        /*003e*/ 	.short	0x0438


	//----- nvinfo : EIATTR_PARAM_CBANK
	.align		4
        /*0040*/ 	.byte	0x04, 0x0a
        /*0042*/ 	.short	(.L_404 - .L_403)
	.align		4
.L_403:
        /*0044*/ 	.word	index@(.nv.constant0._ZN7cutlass13device_kernelIN5flash19enable_sm80_to_sm89INS1_16FlashAttnFwdSm80INS1_25CollectiveMainloopFwdSm80ILi8ELi1ELb1EN4cute5tupleIJNS5_1CILi128EEENS7_ILi96EEES8_EEELi128ENS_6half_tEfNS_4arch4Sm80ELb0ELb1ELb0ELb1ELb1ELb1ELb1ELb1EEENS1_21CollectiveEpilogueFwdINS6_IJS8_S8_S9_EEENS6_IJNS7_ILi1EEESH_SH_EEESB_SD_Li256ELb1ELb1ELb1ELb0EEENS1_36VarlenDynamicPersistentTileSchedulerILi128ELi96ELi256ELi256ELb1ELb1ELb0ELb1ELb0ELb1EEEEEEEEEvNT_6ParamsE)
        /*0048*/ 	.short	0x0210
        /*004a*/ 	.short	0x0438


	//----- nvinfo : EIATTR_SW_WAR
	.align		4
.L_404:
        /*004c*/ 	.byte	0x04, 0x36
        /*004e*/ 	.short	(.L_406 - .L_405)
.L_405:
        /*0050*/ 	.word	0x00000008
.L_406:


//--------------------- .nv.info._ZN7cutlass13device_kernelIN5flash19enable_sm80_to_sm89INS1_16FlashAttnFwdSm80INS1_25CollectiveMainloopFwdSm80ILi4ELi1ELb0EN4cute5tupleIJNS5_1CILi128EEENS7_ILi64EEES8_EEELi128ENS_6half_tEfNS_4arch4Sm80ELb1ELb0ELb0ELb0ELb1ELb0ELb1ELb1EEENS1_21CollectiveEpilogueFwdINS6_IJS8_S8_S9_EEENS6_IJNS7_ILi1EEESH_SH_EEESB_SD_Li128ELb0ELb1ELb1ELb0EEENS1_30DynamicPersistentTileSchedulerILi128ELi128ELb1ELb1ELb0EEEEEEEEEvNT_6ParamsE --------------------------
	.section	.nv.info._ZN7cutlass13device_kernelIN5flash19enable_sm80_to_sm89INS1_16FlashAttnFwdSm80INS1_25CollectiveMainloopFwdSm80ILi4ELi1ELb0EN4cute5tupleIJNS5_1CILi128EEENS7_ILi64EEES8_EEELi128ENS_6half_tEfNS_4arch4Sm80ELb1ELb0ELb0ELb0ELb1ELb0ELb1ELb1EEENS1_21CollectiveEpilogueFwdINS6_IJS8_S8_S9_EEENS6_IJNS7_ILi1EEESH_SH_EEESB_SD_Li128ELb0ELb1ELb1ELb0EEENS1_30DynamicPersistentTileSchedulerILi128ELi128ELb1ELb1ELb0EEEEEEEEEvNT_6ParamsE,"",@"SHT_CUDA_INFO"
	.sectionflags	@""
	.align	4


	//----- nvinfo : EIATTR_CUDA_API_VERSION
	.align		4
        /*0000*/ 	.byte	0x04, 0x37
        /*0002*/ 	.short	(.L_408 - .L_407)
.L_407:
        /*0004*/ 	.word	0x00000082


	//----- nvinfo : EIATTR_KPARAM_INFO
	.align		4
.L_408:
        /*0008*/ 	.byte	0x04, 0x17
        /*000a*/ 	.short	(.L_410 - .L_409)
.L_409:
        /*000c*/ 	.word	0x00000000
        /*0010*/ 	.short	0x0000
        /*0012*/ 	.short	0x0000
        /*0014*/ 	.byte	0x00, 0xf0, 0xa1, 0x10


	//----- nvinfo : EIATTR_SPARSE_MMA_MASK
	.align		4
.L_410:
        /*0018*/ 	.byte	0x03, 0x50
        /*001a*/ 	.short	0x0000


	//----- nvinfo : EIATTR_MAXREG_COUNT
	.align		4
        /*001c*/ 	.byte	0x03, 0x1b
        /*001e*/ 	.short	0x00ff


	//----- nvinfo : EIATTR_MERCURY_ISA_VERSION
	.align		4
        /*0020*/ 	.byte	0x03, 0x5f
        /*0022*/ 	.short	0x0101


	//----- nvinfo : EIATTR_EXIT_INSTR_OFFSETS
	.align		4
        /*0024*/ 	.byte	0x04, 0x1c
        /*0026*/ 	.short	(.L_412 - .L_411)


	//   ....[0]....
.L_411:
        /*0028*/ 	.word	0x00000010


	//----- nvinfo : EIATTR_MAX_THREADS
	.align		4
.L_412:
        /*002c*/ 	.byte	0x04, 0x05
        /*002e*/ 	.short	(.L_414 - .L_413)
.L_413:
        /*0030*/ 	.word	0x00000080
        /*0034*/ 	.word	0x00000001
        /*0038*/ 	.word	0x00000001


	//----- nvinfo : EIATTR_CBANK_PARAM_SIZE
	.align		4
.L_414:
        /*003c*/ 	.byte	0x03, 0x19
        /*003e*/ 	.short	0x0428


	//----- nvinfo : EIATTR_PARAM_CBANK
	.align		4
        /*0040*/ 	.byte	0x04, 0x0a
        /*0042*/ 	.short	(.L_416 - .L_415)
	.align		4
.L_415:
        /*0044*/ 	.word	index@(.nv.constant0._ZN7cutlass13device_kernelIN5flash19enable_sm80_to_sm89INS1_16FlashAttnFwdSm80INS1_25CollectiveMainloopFwdSm80ILi4ELi1ELb0EN4cute5tupleIJNS5_1CILi128EEENS7_ILi64EEES8_EEELi128ENS_6half_tEfNS_4arch4Sm80ELb1ELb0ELb0ELb0ELb1ELb0ELb1ELb1EEENS1_21CollectiveEpilogueFwdINS6_IJS8_S8_S9_EEENS6_IJNS7_ILi1EEESH_SH_EEESB_SD_Li128ELb0ELb1ELb1ELb0EEENS1_30DynamicPersistentTileSchedulerILi128ELi128ELb1ELb1ELb0EEEEEEEEEvNT_6ParamsE)
        /*0048*/ 	.short	0x0210
        /*004a*/ 	.short	0x0428


	//----- nvinfo : EIATTR_SW_WAR
	.align		4
.L_416:
        /*004c*/ 	.byte	0x04, 0x36
        /*004e*/ 	.short	(.L_418 - .L_417)
.L_417:
        /*0050*/ 	.word	0x00000008
.L_418:


//--------------------- .nv.info._ZN7cutlass13device_kernelIN5flash19enable_sm80_to_sm89INS1_16FlashAttnFwdSm80INS1_25CollectiveMainloopFwdSm80ILi8ELi1ELb1EN4cute5tupleIJNS5_1CILi128EEENS7_ILi112EEES8_EEELi128ENS_6half_tEfNS_4arch4Sm80ELb1ELb0ELb0ELb1ELb1ELb0ELb1ELb1EEENS1_21CollectiveEpilogueFwdINS6_IJS8_S8_S9_EEENS6_IJNS7_ILi1EEESH_SH_EEESB_SD_Li256ELb1ELb1ELb1ELb0EEENS1_36VarlenDynamicPersistentTileSchedulerILi128ELi112ELi256ELi256ELb1ELb1ELb0ELb1ELb1ELb1EEEEEEEEEvNT_6ParamsE --------------------------
	.section	.nv.info._ZN7cutlass13device_kernelIN5flash19enable_sm80_to_sm89INS1_16FlashAttnFwdSm80INS1_25CollectiveMainloopFwdSm80ILi8ELi1ELb1EN4cute5tupleIJNS5_1CILi128EEENS7_ILi112EEES8_EEELi128ENS_6half_tEfNS_4arch4Sm80ELb1ELb0ELb0ELb1ELb1ELb0ELb1ELb1EEENS1_21CollectiveEpilogueFwdINS6_IJS8_S8_S9_EEENS6_IJNS7_ILi1EEESH_SH_EEESB_SD_Li256ELb1ELb1ELb1ELb0EEENS1_36VarlenDynamicPersistentTileSchedulerILi128ELi112ELi256ELi256ELb1ELb1ELb0ELb1ELb1ELb1EEEEEEEEEvNT_6ParamsE,"",@"SHT_CUDA_INFO"
	.sectionflags	@""
	.align	4


	//----- nvinfo : EIATTR_CUDA_API_VERSION
	.align		4
        /*0000*/ 	.byte	0x04, 0x37
        /*0002*/ 	.short	(.L_420 - .L_419)
.L_419:
        /*0004*/ 	.word	0x00000082


	//----- nvinfo : EIATTR_KPARAM_INFO
	.align		4
.L_420:
        /*0008*/ 	.byte	0x04, 0x17
        /*000a*/ 	.short	(.L_422 - .L_421)
.L_421:
        /*000c*/ 	.word	0x00000000
        /*0010*/ 	.short	0x0000
        /*0012*/ 	.short	0x0000
        /*0014*/ 	.byte	0x00, 0xf0, 0xe1, 0x10


	//----- nvinfo : EIATTR_SPARSE_MMA_MASK
	.align		4
.L_422:
        /*0018*/ 	.byte	0x03, 0x50
        /*001a*/ 	.short	0x0000


	//----- nvinfo : EIATTR_MAXREG_COUNT
	.align		4
        /*001c*/ 	.byte	0x03, 0x1b
        /*001e*/ 	.short	0x00ff


	//----- nvinfo : EIATTR_MERCURY_ISA_VERSION
	.align		4
        /*0020*/ 	.byte	0x03, 0x5f
        /*0022*/ 	.short	0x0101


	//----- nvinfo : EIATTR_EXIT_INSTR_OFFSETS
	.align		4
        /*0024*/ 	.byte	0x04, 0x1c
        /*0026*/ 	.short	(.L_424 - .L_423)


	//   ....[0]....
.L_423:
        /*0028*/ 	.word	0x00000010


	//----- nvinfo : EIATTR_MAX_THREADS
	.align		4
.L_424:
        /*002c*/ 	.byte	0x04, 0x05
        /*002e*/ 	.short	(.L_426 - .L_425)
.L_425:
        /*0030*/ 	.word	0x00000100
        /*0034*/ 	.word	0x00000001
        /*0038*/ 	.word	0x00000001


	//----- nvinfo : EIATTR_CBANK_PARAM_SIZE
	.align		4
.L_426:
        /*003c*/ 	.byte	0x03, 0x19
        /*003e*/ 	.short	0x0438


	//----- nvinfo : EIATTR_PARAM_CBANK
	.align		4
        /*0040*/ 	.byte	0x04, 0x0a
        /*0042*/ 	.short	(.L_428 - .L_427)
	.align		4
.L_427:
        /*0044*/ 	.word	index@(.nv.constant0._ZN7cutlass13device_kernelIN5flash19enable_sm80_to_sm89INS1_16FlashAttnFwdSm80INS1_25CollectiveMainloopFwdSm80ILi8ELi1ELb1EN4cute5tupleIJNS5_1CILi128EEENS7_ILi112EEES8_EEELi128ENS_6half_tEfNS_4arch4Sm80ELb1ELb0ELb0ELb1ELb1ELb0ELb1ELb1EEENS1_21CollectiveEpilogueFwdINS6_IJS8_S8_S9_EEENS6_IJNS7_ILi1EEESH_SH_EEESB_SD_Li256ELb1ELb1ELb1ELb0EEENS1_36VarlenDynamicPersistentTileSchedulerILi128ELi112ELi256ELi256ELb1ELb1ELb0ELb1ELb1ELb1EEEEEEEEEvNT_6ParamsE)
        /*0048*/ 	.short	0x0210
        /*004a*/ 	.short	0x0438


	//----- nvinfo : EIATTR_SW_WAR
	.align		4
.L_428:
        /*004c*/ 	.byte	0x04, 0x36
        /*004e*/ 	.short	(.L_430 - .L_429)
.L_429:
        /*0050*/ 	.word	0x00000008
.L_430:


//--------------------- .nv.info._ZN7cutlass13device_kernelIN5flash19enable_sm80_to_sm89INS1_16FlashAttnFwdSm80INS1_25CollectiveMainloopFwdSm80ILi8ELi1ELb1EN4cute5tupleIJNS5_1CILi128EEENS7_ILi112EEES8_EEELi128ENS_6half_tEfNS_4arch4Sm80ELb1ELb0ELb0ELb1ELb1ELb1ELb1ELb1EEENS1_21CollectiveEpilogueFwdINS6_IJS8_S8_S9_EEENS6_IJNS7_ILi1EEESH_SH_EEESB_SD_Li256ELb1ELb1ELb1ELb0EEENS1_36VarlenDynamicPersistentTileSchedulerILi128ELi112ELi256ELi256ELb1ELb1ELb0ELb1ELb1ELb1EEEEEEEEEvNT_6ParamsE --------------------------
	.section	.nv.info._ZN7cutlass13device_kernelIN5flash19enable_sm80_to_sm89INS1_16FlashAttnFwdSm80INS1_25CollectiveMainloopFwdSm80ILi8ELi1ELb1EN4cute5tupleIJNS5_1CILi128EEENS7_ILi112EEES8_EEELi128ENS_6half_tEfNS_4arch4Sm80ELb1ELb0ELb0ELb1ELb1ELb1ELb1ELb1EEENS1_21CollectiveEpilogueFwdINS6_IJS8_S8_S9_EEENS6_IJNS7_ILi1EEESH_SH_EEESB_SD_Li256ELb1ELb1ELb1ELb0EEENS1_36VarlenDynamicPersistentTileSchedulerILi128ELi112ELi256ELi256ELb1ELb1ELb0ELb1ELb1ELb1EEEEEEEEEvNT_6ParamsE,"",@"SHT_CUDA_INFO"
	.sectionflags	@""
	.align	4


	//----- nvinfo : EIATTR_CUDA_API_VERSION
	.align		4
        /*0000*/ 	.byte	0x04, 0x37
        /*0002*/ 	.short	(.L_432 - .L_431)
.L_431:
        /*0004*/ 	.word	0x00000082


	//----- nvinfo : EIATTR_KPARAM_INFO
	.align		4
.L_432:
        /*0008*/ 	.byte	0x04, 0x17
        /*000a*/ 	.short	(.L_434 - .L_433)
.L_433:
        /*000c*/ 	.word	0x00000000
        /*0010*/ 	.short	0x0000
        /*0012*/ 	.short	0x0000
        /*0014*/ 	.byte	0x00, 0xf0, 0xe1, 0x10


	//----- nvinfo : EIATTR_SPARSE_MMA_MASK
	.align		4
.L_434:
        /*0018*/ 	.byte	0x03, 0x50
        /*001a*/ 	.short	0x0000


	//----- nvinfo : EIATTR_MAXREG_COUNT
	.align		4
        /*001c*/ 	.byte	0x03, 0x1b
        /*001e*/ 	.short	0x00ff


	//----- nvinfo : EIATTR_MERCURY_ISA_VERSION
	.align		4
        /*0020*/ 	.byte	0x03, 0x5f
        /*0022*/ 	.short	0x0101


	//----- nvinfo : EIATTR_EXIT_INSTR_OFFSETS
	.align		4
        /*0024*/ 	.byte	0x04, 0x1c
        /*0026*/ 	.short	(.L_436 - .L_435)


	//   ....[0]....
.L_435:
        /*0028*/ 	.word	0x00000010


	//----- nvinfo : EIATTR_MAX_THREADS
	.align		4
.L_436:
        /*002c*/ 	.byte	0x04, 0x05
        /*002e*/ 	.short	(.L_438 - .L_437)
.L_437:
        /*0030*/ 	.word	0x00000100
        /*0034*/ 	.word	0x00000001
        /*0038*/ 	.word	0x00000001


	//----- nvinfo : EIATTR_CBANK_PARAM_SIZE
	.align		4
.L_438:
        /*003c*/ 	.byte	0x03, 0x19
        /*003e*/ 	.short	0x0438


	//----- nvinfo : EIATTR_PARAM_CBANK
	.align		4
        /*0040*/ 	.byte	0x04, 0x0a
        /*0042*/ 	.short	(.L_440 - .L_439)
	.align		4
.L_439:
        /*0044*/ 	.word	index@(.nv.constant0._ZN7cutlass13device_kernelIN5flash19enable_sm80_to_sm89INS1_16FlashAttnFwdSm80INS1_25CollectiveMainloopFwdSm80ILi8ELi1ELb1EN4cute5tupleIJNS5_1CILi128EEENS7_ILi112EEES8_EEELi128ENS_6half_tEfNS_4arch4Sm80ELb1ELb0ELb0ELb1ELb1ELb1ELb1ELb1EEENS1_21CollectiveEpilogueFwdINS6_IJS8_S8_S9_EEENS6_IJNS7_ILi1EEESH_SH_EEESB_SD_Li256ELb1ELb1ELb1ELb0EEENS1_36VarlenDynamicPersistentTileSchedulerILi128ELi112ELi256ELi256ELb1ELb1ELb0ELb1ELb1ELb1EEEEEEEEEvNT_6ParamsE)
        /*0048*/ 	.short	0x0210
        /*004a*/ 	.short	0x0438


	//----- nvinfo : EIATTR_SW_WAR
	.align		4
.L_440:
        /*004c*/ 	.byte	0x04, 0x36
        /*004e*/ 	.short	(.L_442 - .L_441)
.L_441:
        /*0050*/ 	.word	0x00000008
.L_442:


//--------------------- .nv.callgraph             --------------------------
	.section	.nv.callgraph,"",@"SHT_CUDA_CALLGRAPH"
	.align	4
	.sectionentsize	8
	.align		4
        /*0000*/ 	.word	0x00000000
	.align		4
        /*0004*/ 	.word	0xffffffff
	.align		4
        /*0008*/ 	.word	0x00000000
	.align		4
        /*000c*/ 	.word	0xfffffffe
	.align		4
        /*0010*/ 	.word	0x00000000
	.align		4
        /*0014*/ 	.word	0xfffffffd
	.align		4
        /*0018*/ 	.word	0x00000000
	.align		4
        /*001c*/ 	.word	0xfffffffc


//--------------------- .nv.constant4             --------------------------
	.section	.nv.constant4,"a",@progbits
	.align	8
	.align		8
.nv.constant4:
        /*0000*/ 	.dword	_ZN89_INTERNAL_d0ce9be3_53_flash_fwd_hdim128_fp16_paged_split_softcapall_sm80_cu_61719c98_31204cuda3std3__45__cpo5beginE
	.align		8
        /*0008*/ 	.dword	_ZN89_INTERNAL_d0ce9be3_53_flash_fwd_hdim128_fp16_paged_split_softcapall_sm80_cu_61719c98_31204cuda3std3__45__cpo3endE
	.align		8
        /*0010*/ 	.dword	_ZN89_INTERNAL_d0ce9be3_53_flash_fwd_hdim128_fp16_paged_split_softcapall_sm80_cu_61719c98_31204cuda3std3__45__cpo6cbeginE
	.align		8
        /*0018*/ 	.dword	_ZN89_INTERNAL_d0ce9be3_53_flash_fwd_hdim128_fp16_paged_split_softcapall_sm80_cu_61719c98_31204cuda3std3__45__cpo4cendE
	.align		8
        /*0020*/ 	.dword	_ZN89_INTERNAL_d0ce9be3_53_flash_fwd_hdim128_fp16_paged_split_softcapall_sm80_cu_61719c98_31204cuda3std3__491_GLOBAL__N__d0ce9be3_53_flash_fwd_hdim128_fp16_paged_split_softcapall_sm80_cu_61719c98_31206ignoreE
	.align		8
        /*0028*/ 	.dword	_ZN89_INTERNAL_d0ce9be3_53_flash_fwd_hdim128_fp16_paged_split_softcapall_sm80_cu_61719c98_31204cuda3std3__419piecewise_constructE
	.align		8
        /*0030*/ 	.dword	_ZN89_INTERNAL_d0ce9be3_53_flash_fwd_hdim128_fp16_paged_split_softcapall_sm80_cu_61719c98_31204cuda3std3__48in_placeE
	.align		8
        /*0038*/ 	.dword	_ZN89_INTERNAL_d0ce9be3_53_flash_fwd_hdim128_fp16_paged_split_softcapall_sm80_cu_61719c98_31204cuda3std6ranges3__45__cpo4swapE
	.align		8
        /*0040*/ 	.dword	_ZN89_INTERNAL_d0ce9be3_53_flash_fwd_hdim128_fp16_paged_split_softcapall_sm80_cu_61719c98_31204cuda3std6ranges3__45__cpo9iter_moveE
	.align		8
        /*0048*/ 	.dword	_ZN89_INTERNAL_d0ce9be3_53_flash_fwd_hdim128_fp16_paged_split_softcapall_sm80_cu_61719c98_31204cute7productE
	.align		8
        /*0050*/ 	.dword	_ZN89_INTERNAL_d0ce9be3_53_flash_fwd_hdim128_fp16_paged_split_softcapall_sm80_cu_61719c98_31204cute1_E


//--------------------- .text._ZN7cutlass13device_kernelIN5flash19enable_sm80_to_sm89INS1_16FlashAttnFwdSm80INS1_25CollectiveMainloopFwdSm80ILi8ELi1ELb1EN4cute5tupleIJNS5_1CILi128EEES8_S8_EEELi128ENS_6half_tEfNS_4arch4Sm80ELb0ELb0ELb1ELb0ELb1ELb0ELb1ELb1EEENS1_21CollectiveEpilogueFwdIS9_NS6_IJNS7_ILi1EEESF_SF_EEESA_SC_Li256ELb0ELb1ELb1ELb0EEENS1_19SingleTileSchedulerILb0ELb1ELb1ELi128EEEEEEEEEvNT_6ParamsE --------------------------
	.section	.text._ZN7cutlass13device_kernelIN5flash19enable_sm80_to_sm89INS1_16FlashAttnFwdSm80INS1_25CollectiveMainloopFwdSm80ILi8ELi1ELb1EN4cute5tupleIJNS5_1CILi128EEES8_S8_EEELi128ENS_6half_tEfNS_4arch4Sm80ELb0ELb0ELb1ELb0ELb1ELb0ELb1ELb1EEENS1_21CollectiveEpilogueFwdIS9_NS6_IJNS7_ILi1EEESF_SF_EEESA_SC_Li256ELb0ELb1ELb1ELb0EEENS1_19SingleTileSchedulerILb0ELb1ELb1ELi128EEEEEEEEEvNT_6ParamsE,"ax",@progbits
	.align	128
.text._ZN7cutlass13device_kernelIN5flash19enable_sm80_to_sm89INS1_16FlashAttnFwdSm80INS1_25CollectiveMainloopFwdSm80ILi8ELi1ELb1EN4cute5tupleIJNS5_1CILi128EEES8_S8_EEELi128ENS_6half_tEfNS_4arch4Sm80ELb0ELb0ELb1ELb0ELb1ELb0ELb1ELb1EEENS1_21CollectiveEpilogueFwdIS9_NS6_IJNS7_ILi1EEESF_SF_EEESA_SC_Li256ELb0ELb1ELb1ELb0EEENS1_19SingleTileSchedulerILb0ELb1ELb1ELi128EEEEEEEEEvNT_6ParamsE:
        .type           _ZN7cutlass13device_kernelIN5flash19enable_sm80_to_sm89INS1_16FlashAttnFwdSm80INS1_25CollectiveMainloopFwdSm80ILi8ELi1ELb1EN4cute5tupleIJNS5_1CILi128EEES8_S8_EEELi128ENS_6half_tEfNS_4arch4Sm80ELb0ELb0ELb1ELb0ELb1ELb0ELb1ELb1EEENS1_21CollectiveEpilogueFwdIS9_NS6_IJNS7_ILi1EEESF_SF_EEESA_SC_Li256ELb0ELb1ELb1ELb0EEENS1_19SingleTileSchedulerILb0ELb1ELb1ELi128EEEEEEEEEvNT_6ParamsE,@function
        .size           _ZN7cutlass13device_kernelIN5flash19enable_sm80_to_sm89INS1_16FlashAttnFwdSm80INS1_25CollectiveMainloopFwdSm80ILi8ELi1ELb1EN4cute5tupleIJNS5_1CILi128EEES8_S8_EEELi128ENS_6half_tEfNS_4arch4Sm80ELb0ELb0ELb1ELb0ELb1ELb0ELb1ELb1EEENS1_21CollectiveEpilogueFwdIS9_NS6_IJNS7_ILi1EEESF_SF_EEESA_SC_Li256ELb0ELb1ELb1ELb0EEENS1_19SingleTileSchedulerILb0ELb1ELb1ELi128EEEEEEEEEvNT_6ParamsE,(.L_x_24 - _ZN7cutlass13device_kernelIN5flash19enable_sm80_to_sm89INS1_16FlashAttnFwdSm80INS1_25CollectiveMainloopFwdSm80ILi8ELi1ELb1EN4cute5tupleIJNS5_1CILi128EEES8_S8_EEELi128ENS_6half_tEfNS_4arch4Sm80ELb0ELb0ELb1ELb0ELb1ELb0ELb1ELb1EEENS1_21CollectiveEpilogueFwdIS9_NS6_IJNS7_ILi1EEESF_SF_EEESA_SC_Li256ELb0ELb1ELb1ELb0EEENS1_19SingleTileSchedulerILb0ELb1ELb1ELi128EEEEEEEEEvNT_6ParamsE)
        .other          _ZN7cutlass13device_kernelIN5flash19enable_sm80_to_sm89INS1_16FlashAttnFwdSm80INS1_25CollectiveMainloopFwdSm80ILi8ELi1ELb1EN4cute5tupleIJNS5_1CILi128EEES8_S8_EEELi128ENS_6half_tEfNS_4arch4Sm80ELb0ELb0ELb1ELb0ELb1ELb0ELb1ELb1EEENS1_21CollectiveEpilogueFwdIS9_NS6_IJNS7_ILi1EEESF_SF_EEESA_SC_Li256ELb0ELb1ELb1ELb0EEENS1_19SingleTileSchedulerILb0ELb1ELb1ELi128EEEEEEEEEvNT_6ParamsE,@"STO_CUDA_ENTRY STV_DEFAULT"
_ZN7cutlass13device_kernelIN5flash19enable_sm80_to_sm89INS1_16FlashAttnFwdSm80INS1_25CollectiveMainloopFwdSm80ILi8ELi1ELb1EN4cute5tupleIJNS5_1CILi128EEES8_S8_EEELi128ENS_6half_tEfNS_4arch4Sm80ELb0ELb0ELb1ELb0ELb1ELb0ELb1ELb1EEENS1_21CollectiveEpilogueFwdIS9_NS6_IJNS7_ILi1EEESF_SF_EEESA_SC_Li256ELb0ELb1ELb1ELb0EEENS1_19SingleTileSchedulerILb0ELb1ELb1ELi128EEEEEEEEEvNT_6ParamsE:
[----:B------:R-:W-:Y:S01]  /*0000*/  LDC R1, c[0x0][0x28] ;  /* 0x00000a00ff017b82 */ /* 0x000fe20000000800 */
[----:B------:R-:W-:Y:S05]  /*0010*/  EXIT ;  /* 0x000000000000794d */ /* 0x000fea0003800000 */
.L_x_0:
[----:B------:R-:W-:-:S00]  /*0020*/  BRA `(.L_x_0) ;  /* 0xfffffffc00fc7947 */ /* 0x000fc0000383ffff */
[----:B------:R-:W-:-:S00]  /*0030*/  NOP ;  /* 0x0000000000007918 */ /* 0x000fc00000000000 */
        /* <DEDUP_REMOVED lines=12> */
.L_x_24:


//--------------------- .text._ZN7cutlass13device_kernelIN5flash19enable_sm80_to_sm89INS1_16FlashAttnFwdSm80INS1_25CollectiveMainloopFwdSm80ILi8ELi1ELb1EN4cute5tupleIJNS5_1CILi128EEENS7_ILi96EEES8_EEELi128ENS_6half_tEfNS_4arch4Sm80ELb0ELb1ELb1ELb0ELb1ELb0ELb1ELb1EEENS1_21CollectiveEpilogueFwdINS6_IJS8_S8_S9_EEENS6_IJNS7_ILi1EEESH_SH_EEESB_SD_Li256ELb0ELb1ELb1ELb0EEENS1_19SingleTileSchedulerILb0ELb1ELb1ELi128EEEEEEEEEvNT_6ParamsE --------------------------
	.section	.text._ZN7cutlass13device_kernelIN5flash19enable_sm80_to_sm89INS1_16FlashAttnFwdSm80INS1_25CollectiveMainloopFwdSm80ILi8ELi1ELb1EN4cute5tupleIJNS5_1CILi128EEENS7_ILi96EEES8_EEELi128ENS_6half_tEfNS_4arch4Sm80ELb0ELb1ELb1ELb0ELb1ELb0ELb1ELb1EEENS1_21CollectiveEpilogueFwdINS6_IJS8_S8_S9_EEENS6_IJNS7_ILi1EEESH_SH_EEESB_SD_Li256ELb0ELb1ELb1ELb0EEENS1_19SingleTileSchedulerILb0ELb1ELb1ELi128EEEEEEEEEvNT_6ParamsE,"ax",@progbits
	.align	128
.text._ZN7cutlass13device_kernelIN5flash19enable_sm80_to_sm89INS1_16FlashAttnFwdSm80INS1_25CollectiveMainloopFwdSm80ILi8ELi1ELb1EN4cute5tupleIJNS5_1CILi128EEENS7_ILi96EEES8_EEELi128ENS_6half_tEfNS_4arch4Sm80ELb0ELb1ELb1ELb0ELb1ELb0ELb1ELb1EEENS1_21CollectiveEpilogueFwdINS6_IJS8_S8_S9_EEENS6_IJNS7_ILi1EEESH_SH_EEESB_SD_Li256ELb0ELb1ELb1ELb0EEENS1_19SingleTileSchedulerILb0ELb1ELb1ELi128EEEEEEEEEvNT_6ParamsE:
        .type           _ZN7cutlass13device_kernelIN5flash19enable_sm80_to_sm89INS1_16FlashAttnFwdSm80INS1_25CollectiveMainloopFwdSm80ILi8ELi1ELb1EN4cute5tupleIJNS5_1CILi128EEENS7_ILi96EEES8_EEELi128ENS_6half_tEfNS_4arch4Sm80ELb0ELb1ELb1ELb0ELb1ELb0ELb1ELb1EEENS1_21CollectiveEpilogueFwdINS6_IJS8_S8_S9_EEENS6_IJNS7_ILi1EEESH_SH_EEESB_SD_Li256ELb0ELb1ELb1ELb0EEENS1_19SingleTileSchedulerILb0ELb1ELb1ELi128EEEEEEEEEvNT_6ParamsE,@function
        .size           _ZN7cutlass13device_kernelIN5flash19enable_sm80_to_sm89INS1_16FlashAttnFwdSm80INS1_25CollectiveMainloopFwdSm80ILi8ELi1ELb1EN4cute5tupleIJNS5_1CILi128EEENS7_ILi96EEES8_EEELi128ENS_6half_tEfNS_4arch4Sm80ELb0ELb1ELb1ELb0ELb1ELb0ELb1ELb1EEENS1_21CollectiveEpilogueFwdINS6_IJS8_S8_S9_EEENS6_IJNS7_ILi1EEESH_SH_EEESB_SD_Li256ELb0ELb1ELb1ELb0EEENS1_19SingleTileSchedulerILb0ELb1ELb1ELi128EEEEEEEEEvNT_6ParamsE,(.L_x_25 - _ZN7cutlass13device_kernelIN5flash19enable_sm80_to_sm89INS1_16FlashAttnFwdSm80INS1_25CollectiveMainloopFwdSm80ILi8ELi1ELb1EN4cute5tupleIJNS5_1CILi128EEENS7_ILi96EEES8_EEELi128ENS_6half_tEfNS_4arch4Sm80ELb0ELb1ELb1ELb0ELb1ELb0ELb1ELb1EEENS1_21CollectiveEpilogueFwdINS6_IJS8_S8_S9_EEENS6_IJNS7_ILi1EEESH_SH_EEESB_SD_Li256ELb0ELb1ELb1ELb0EEENS1_19SingleTileSchedulerILb0ELb1ELb1ELi128EEEEEEEEEvNT_6ParamsE)
        .other          _ZN7cutlass13device_kernelIN5flash19enable_sm80_to_sm89INS1_16FlashAttnFwdSm80INS1_25CollectiveMainloopFwdSm80ILi8ELi1ELb1EN4cute5tupleIJNS5_1CILi128EEENS7_ILi96EEES8_EEELi128ENS_6half_tEfNS_4arch4Sm80ELb0ELb1ELb1ELb0ELb1ELb0ELb1ELb1EEENS1_21CollectiveEpilogueFwdINS6_IJS8_S8_S9_EEENS6_IJNS7_ILi1EEESH_SH_EEESB_SD_Li256ELb0ELb1ELb1ELb0EEENS1_19SingleTileSchedulerILb0ELb1ELb1ELi128EEEEEEEEEvNT_6ParamsE,@"STO_CUDA_ENTRY STV_DEFAULT"
_ZN7cutlass13device_kernelIN5flash19enable_sm80_to_sm89INS1_16FlashAttnFwdSm80INS1_25CollectiveMainloopFwdSm80ILi8ELi1ELb1EN4cute5tupleIJNS5_1CILi128EEENS7_ILi96EEES8_EEELi128ENS_6half_tEfNS_4arch4Sm80ELb0ELb1ELb1ELb0ELb1ELb0ELb1ELb1EEENS1_21CollectiveEpilogueFwdINS6_IJS8_S8_S9_EEENS6_IJNS7_ILi1EEESH_SH_EEESB_SD_Li256ELb0ELb1ELb1ELb0EEENS1_19SingleTileSchedulerILb0ELb1ELb1ELi128EEEEEEEEEvNT_6ParamsE:
[----:B------:R-:W-:Y:S01]  /*0000*/  LDC R1, c[0x0][0x28] ;  /* 0x00000a00ff017b82 */ /* 0x000fe20000000800 */
[----:B------:R-:W-:Y:S05]  /*0010*/  EXIT ;  /* 0x000000000000794d */ /* 0x000fea0003800000 */
.L_x_1:
        /* <DEDUP_REMOVED lines=14> */
.L_x_25:


//--------------------- .text._ZN7cutlass13device_kernelIN5flash19enable_sm80_to_sm89INS1_16FlashAttnFwdSm80INS1_25CollectiveMainloopFwdSm80ILi8ELi1ELb1EN4cute5tupleIJNS5_1CILi128EEES8_S8_EEELi128ENS_6half_tEfNS_4arch4Sm80ELb1ELb0ELb1ELb0ELb1ELb0ELb1ELb1EEENS1_21CollectiveEpilogueFwdIS9_NS6_IJNS7_ILi1EEESF_SF_EEESA_SC_Li256ELb0ELb1ELb1ELb0EEENS1_30DynamicPersistentTileSchedulerILi256ELi256ELb1ELb1ELb0EEEEEEEEEvNT_6ParamsE --------------------------
	.section	.text._ZN7cutlass13device_kernelIN5flash19enable_sm80_to_sm89INS1_16FlashAttnFwdSm80INS1_25CollectiveMainloopFwdSm80ILi8ELi1ELb1EN4cute5tupleIJNS5_1CILi128EEES8_S8_EEELi128ENS_6half_tEfNS_4arch4Sm80ELb1ELb0ELb1ELb0ELb1ELb0ELb1ELb1EEENS1_21CollectiveEpilogueFwdIS9_NS6_IJNS7_ILi1EEESF_SF_EEESA_SC_Li256ELb0ELb1ELb1ELb0EEENS1_30DynamicPersistentTileSchedulerILi256ELi256ELb1ELb1ELb0EEEEEEEEEvNT_6ParamsE,"ax",@progbits
	.align	128
.text._ZN7cutlass13device_kernelIN5flash19enable_sm80_to_sm89INS1_16FlashAttnFwdSm80INS1_25CollectiveMainloopFwdSm80ILi8ELi1ELb1EN4cute5tupleIJNS5_1CILi128EEES8_S8_EEELi128ENS_6half_tEfNS_4arch4Sm80ELb1ELb0ELb1ELb0ELb1ELb0ELb1ELb1EEENS1_21CollectiveEpilogueFwdIS9_NS6_IJNS7_ILi1EEESF_SF_EEESA_SC_Li256ELb0ELb1ELb1ELb0EEENS1_30DynamicPersistentTileSchedulerILi256ELi256ELb1ELb1ELb0EEEEEEEEEvNT_6ParamsE:
        .type           _ZN7cutlass13device_kernelIN5flash19enable_sm80_to_sm89INS1_16FlashAttnFwdSm80INS1_25CollectiveMainloopFwdSm80ILi8ELi1ELb1EN4cute5tupleIJNS5_1CILi128EEES8_S8_EEELi128ENS_6half_tEfNS_4arch4Sm80ELb1ELb0ELb1ELb0ELb1ELb0ELb1ELb1EEENS1_21CollectiveEpilogueFwdIS9_NS6_IJNS7_ILi1EEESF_SF_EEESA_SC_Li256ELb0ELb1ELb1ELb0EEENS1_30DynamicPersistentTileSchedulerILi256ELi256ELb1ELb1ELb0EEEEEEEEEvNT_6ParamsE,@function
        .size           _ZN7cutlass13device_kernelIN5flash19enable_sm80_to_sm89INS1_16FlashAttnFwdSm80INS1_25CollectiveMainloopFwdSm80ILi8ELi1ELb1EN4cute5tupleIJNS5_1CILi128EEES8_S8_EEELi128ENS_6half_tEfNS_4arch4Sm80ELb1ELb0ELb1ELb0ELb1ELb0ELb1ELb1EEENS1_21CollectiveEpilogueFwdIS9_NS6_IJNS7_ILi1EEESF_SF_EEESA_SC_Li256ELb0ELb1ELb1ELb0EEENS1_30DynamicPersistentTileSchedulerILi256ELi256ELb1ELb1ELb0EEEEEEEEEvNT_6ParamsE,(.L_x_26 - _ZN7cutlass13device_kernelIN5flash19enable_sm80_to_sm89INS1_16FlashAttnFwdSm80INS1_25CollectiveMainloopFwdSm80ILi8ELi1ELb1EN4cute5tupleIJNS5_1CILi128EEES8_S8_EEELi128ENS_6half_tEfNS_4arch4Sm80ELb1ELb0ELb1ELb0ELb1ELb0ELb1ELb1EEENS1_21CollectiveEpilogueFwdIS9_NS6_IJNS7_ILi1EEESF_SF_EEESA_SC_Li256ELb0ELb1ELb1ELb0EEENS1_30DynamicPersistentTileSchedulerILi256ELi256ELb1ELb1ELb0EEEEEEEEEvNT_6ParamsE)
        .other          _ZN7cutlass13device_kernelIN5flash19enable_sm80_to_sm89INS1_16FlashAttnFwdSm80INS1_25CollectiveMainloopFwdSm80ILi8ELi1ELb1EN4cute5tupleIJNS5_1CILi128EEES8_S8_EEELi128ENS_6half_tEfNS_4arch4Sm80ELb1ELb0ELb1ELb0ELb1ELb0ELb1ELb1EEENS1_21CollectiveEpilogueFwdIS9_NS6_IJNS7_ILi1EEESF_SF_EEESA_SC_Li256ELb0ELb1ELb1ELb0EEENS1_30DynamicPersistentTileSchedulerILi256ELi256ELb1ELb1ELb0EEEEEEEEEvNT_6ParamsE,@"STO_CUDA_ENTRY STV_DEFAULT"
_ZN7cutlass13device_kernelIN5flash19enable_sm80_to_sm89INS1_16FlashAttnFwdSm80INS1_25CollectiveMainloopFwdSm80ILi8ELi1ELb1EN4cute5tupleIJNS5_1CILi128EEES8_S8_EEELi128ENS_6half_tEfNS_4arch4Sm80ELb1ELb0ELb1ELb0ELb1ELb0ELb1ELb1EEENS1_21CollectiveEpilogueFwdIS9_NS6_IJNS7_ILi1EEESF_SF_EEESA_SC_Li256ELb0ELb1ELb1ELb0EEENS1_30DynamicPersistentTileSchedulerILi256ELi256ELb1ELb1ELb0EEEEEEEEEvNT_6ParamsE:
[----:B------:R-:W-:Y:S01]  /*0000*/  LDC R1, c[0x0][0x28] ;  /* 0x00000a00ff017b82 */ /* 0x000fe20000000800 */
[----:B------:R-:W-:Y:S05]  /*0010*/  EXIT ;  /* 0x000000000000794d */ /* 0x000fea0003800000 */
.L_x_2:
        /* <DEDUP_REMOVED lines=14> */
.L_x_26:


//--------------------- .text._ZN7cutlass13device_kernelIN5flash19enable_sm80_to_sm89INS1_16FlashAttnFwdSm80INS1_25CollectiveMainloopFwdSm80ILi4ELi1ELb0EN4cute5tupleIJNS5_1CILi128EEENS7_ILi64EEES8_EEELi128ENS_6half_tEfNS_4arch4Sm80ELb0ELb0ELb1ELb0ELb1ELb0ELb1ELb1EEENS1_21CollectiveEpilogueFwdINS6_IJS8_S8_S9_EEENS6_IJNS7_ILi1EEESH_SH_EEESB_SD_Li128ELb0ELb1ELb1ELb0EEENS1_19SingleTileSchedulerILb0ELb1ELb1ELi128EEEEEEEEEvNT_6ParamsE --------------------------
	.section	.text._ZN7cutlass13device_kernelIN5flash19enable_sm80_to_sm89INS1_16FlashAttnFwdSm80INS1_25CollectiveMainloopFwdSm80ILi4ELi1ELb0EN4cute5tupleIJNS5_1CILi128EEENS7_ILi64EEES8_EEELi128ENS_6half_tEfNS_4arch4Sm80ELb0ELb0ELb1ELb0ELb1ELb0ELb1ELb1EEENS1_21CollectiveEpilogueFwdINS6_IJS8_S8_S9_EEENS6_IJNS7_ILi1EEESH_SH_EEESB_SD_Li128ELb0ELb1ELb1ELb0EEENS1_19SingleTileSchedulerILb0ELb1ELb1ELi128EEEEEEEEEvNT_6ParamsE,"ax",@progbits
	.align	128
.text._ZN7cutlass13device_kernelIN5flash19enable_sm80_to_sm89INS1_16FlashAttnFwdSm80INS1_25CollectiveMainloopFwdSm80ILi4ELi1ELb0EN4cute5tupleIJNS5_1CILi128EEENS7_ILi64EEES8_EEELi128ENS_6half_tEfNS_4arch4Sm80ELb0ELb0ELb1ELb0ELb1ELb0ELb1ELb1EEENS1_21CollectiveEpilogueFwdINS6_IJS8_S8_S9_EEENS6_IJNS7_ILi1EEESH_SH_EEESB_SD_Li128ELb0ELb1ELb1ELb0EEENS1_19SingleTileSchedulerILb0ELb1ELb1ELi128EEEEEEEEEvNT_6ParamsE:
        .type           _ZN7cutlass13device_kernelIN5flash19enable_sm80_to_sm89INS1_16FlashAttnFwdSm80INS1_25CollectiveMainloopFwdSm80ILi4ELi1ELb0EN4cute5tupleIJNS5_1CILi128EEENS7_ILi64EEES8_EEELi128ENS_6half_tEfNS_4arch4Sm80ELb0ELb0ELb1ELb0ELb1ELb0ELb1ELb1EEENS1_21CollectiveEpilogueFwdINS6_IJS8_S8_S9_EEENS6_IJNS7_ILi1EEESH_SH_EEESB_SD_Li128ELb0ELb1ELb1ELb0EEENS1_19SingleTileSchedulerILb0ELb1ELb1ELi128EEEEEEEEEvNT_6ParamsE,@function
        .size           _ZN7cutlass13device_kernelIN5flash19enable_sm80_to_sm89INS1_16FlashAttnFwdSm80INS1_25CollectiveMainloopFwdSm80ILi4ELi1ELb0EN4cute5tupleIJNS5_1CILi128EEENS7_ILi64EEES8_EEELi128ENS_6half_tEfNS_4arch4Sm80ELb0ELb0ELb1ELb0ELb1ELb0ELb1ELb1EEENS1_21CollectiveEpilogueFwdINS6_IJS8_S8_S9_EEENS6_IJNS7_ILi1EEESH_SH_EEESB_SD_Li128ELb0ELb1ELb1ELb0EEENS1_19SingleTileSchedulerILb0ELb1ELb1ELi128EEEEEEEEEvNT_6ParamsE,(.L_x_27 - _ZN7cutlass13device_kernelIN5flash19enable_sm80_to_sm89INS1_16FlashAttnFwdSm80INS1_25CollectiveMainloopFwdSm80ILi4ELi1ELb0EN4cute5tupleIJNS5_1CILi128EEENS7_ILi64EEES8_EEELi128ENS_6half_tEfNS_4arch4Sm80ELb0ELb0ELb1ELb0ELb1ELb0ELb1ELb1EEENS1_21CollectiveEpilogueFwdINS6_IJS8_S8_S9_EEENS6_IJNS7_ILi1EEESH_SH_EEESB_SD_Li128ELb0ELb1ELb1ELb0EEENS1_19SingleTileSchedulerILb0ELb1ELb1ELi128EEEEEEEEEvNT_6ParamsE)
        .other          _ZN7cutlass13device_kernelIN5flash19enable_sm80_to_sm89INS1_16FlashAttnFwdSm80INS1_25CollectiveMainloopFwdSm80ILi4ELi1ELb0EN4cute5tupleIJNS5_1CILi128EEENS7_ILi64EEES8_EEELi128ENS_6half_tEfNS_4arch4Sm80ELb0ELb0ELb1ELb0ELb1ELb0ELb1ELb1EEENS1_21CollectiveEpilogueFwdINS6_IJS8_S8_S9_EEENS6_IJNS7_ILi1EEESH_SH_EEESB_SD_Li128ELb0ELb1ELb1ELb0EEENS1_19SingleTileSchedulerILb0ELb1ELb1ELi128EEEEEEEEEvNT_6ParamsE,@"STO_CUDA_ENTRY STV_DEFAULT"
_ZN7cutlass13device_kernelIN5flash19enable_sm80_to_sm89INS1_16FlashAttnFwdSm80INS1_25CollectiveMainloopFwdSm80ILi4ELi1ELb0EN4cute5tupleIJNS5_1CILi128EEENS7_ILi64EEES8_EEELi128ENS_6half_tEfNS_4arch4Sm80ELb0ELb0ELb1ELb0ELb1ELb0ELb1ELb1EEENS1_21CollectiveEpilogueFwdINS6_IJS8_S8_S9_EEENS6_IJNS7_ILi1EEESH_SH_EEESB_SD_Li128ELb0ELb1ELb1ELb0EEENS1_19SingleTileSchedulerILb0ELb1ELb1ELi128EEEEEEEEEvNT_6ParamsE:
[----:B------:R-:W-:Y:S01]  /*0000*/  LDC R1, c[0x0][0x28] ;  /* 0x00000a00ff017b82 */ /* 0x000fe20000000800 */
[----:B------:R-:W-:Y:S05]  /*0010*/  EXIT ;  /* 0x000000000000794d */ /* 0x000fea0003800000 */
.L_x_3:
        /* <DEDUP_REMOVED lines=14> */
.L_x_27:


//--------------------- .text._ZN7cutlass13device_kernelIN5flash19enable_sm80_to_sm89INS1_16FlashAttnFwdSm80INS1_25CollectiveMainloopFwdSm80ILi8ELi1ELb1EN4cute5tupleIJNS5_1CILi128EEENS7_ILi112EEES8_EEELi128ENS_6half_tEfNS_4arch4Sm80ELb0ELb0ELb1ELb1ELb1ELb0ELb1ELb1EEENS1_21CollectiveEpilogueFwdINS6_IJS8_S8_S9_EEENS6_IJNS7_ILi1EEESH_SH_EEESB_SD_Li256ELb1ELb1ELb1ELb0EEENS1_36VarlenDynamicPersistentTileSchedulerILi128ELi112ELi256ELi256ELb1ELb1ELb0ELb0ELb1ELb1EEEEEEEEEvNT_6ParamsE --------------------------
	.section	.text._ZN7cutlass13device_kernelIN5flash19enable_sm80_to_sm89INS1_16FlashAttnFwdSm80INS1_25CollectiveMainloopFwdSm80ILi8ELi1ELb1EN4cute5tupleIJNS5_1CILi128EEENS7_ILi112EEES8_EEELi128ENS_6half_tEfNS_4arch4Sm80ELb0ELb0ELb1ELb1ELb1ELb0ELb1ELb1EEENS1_21CollectiveEpilogueFwdINS6_IJS8_S8_S9_EEENS6_IJNS7_ILi1EEESH_SH_EEESB_SD_Li256ELb1ELb1ELb1ELb0EEENS1_36VarlenDynamicPersistentTileSchedulerILi128ELi112ELi256ELi256ELb1ELb1ELb0ELb0ELb1ELb1EEEEEEEEEvNT_6ParamsE,"ax",@progbits
	.align	128
.text._ZN7cutlass13device_kernelIN5flash19enable_sm80_to_sm89INS1_16FlashAttnFwdSm80INS1_25CollectiveMainloopFwdSm80ILi8ELi1ELb1EN4cute5tupleIJNS5_1CILi128EEENS7_ILi112EEES8_EEELi128ENS_6half_tEfNS_4arch4Sm80ELb0ELb0ELb1ELb1ELb1ELb0ELb1ELb1EEENS1_21CollectiveEpilogueFwdINS6_IJS8_S8_S9_EEENS6_IJNS7_ILi1EEESH_SH_EEESB_SD_Li256ELb1ELb1ELb1ELb0EEENS1_36VarlenDynamicPersistentTileSchedulerILi128ELi112ELi256ELi256ELb1ELb1ELb0ELb0ELb1ELb1EEEEEEEEEvNT_6ParamsE:
        .type           _ZN7cutlass13device_kernelIN5flash19enable_sm80_to_sm89INS1_16FlashAttnFwdSm80INS1_25CollectiveMainloopFwdSm80ILi8ELi1ELb1EN4cute5tupleIJNS5_1CILi128EEENS7_ILi112EEES8_EEELi128ENS_6half_tEfNS_4arch4Sm80ELb0ELb0ELb1ELb1ELb1ELb0ELb1ELb1EEENS1_21CollectiveEpilogueFwdINS6_IJS8_S8_S9_EEENS6_IJNS7_ILi1EEESH_SH_EEESB_SD_Li256ELb1ELb1ELb1ELb0EEENS1_36VarlenDynamicPersistentTileSchedulerILi128ELi112ELi256ELi256ELb1ELb1ELb0ELb0ELb1ELb1EEEEEEEEEvNT_6ParamsE,@function
        .size           _ZN7cutlass13device_kernelIN5flash19enable_sm80_to_sm89INS1_16FlashAttnFwdSm80INS1_25CollectiveMainloopFwdSm80ILi8ELi1ELb1EN4cute5tupleIJNS5_1CILi128EEENS7_ILi112EEES8_EEELi128ENS_6half_tEfNS_4arch4Sm80ELb0ELb0ELb1ELb1ELb1ELb0ELb1ELb1EEENS1_21CollectiveEpilogueFwdINS6_IJS8_S8_S9_EEENS6_IJNS7_ILi1EEESH_SH_EEESB_SD_Li256ELb1ELb1ELb1ELb0EEENS1_36VarlenDynamicPersistentTileSchedulerILi128ELi112ELi256ELi256ELb1ELb1ELb0ELb0ELb1ELb1EEEEEEEEEvNT_6ParamsE,(.L_x_28 - _ZN7cutlass13device_kernelIN5flash19enable_sm80_to_sm89INS1_16FlashAttnFwdSm80INS1_25CollectiveMainloopFwdSm80ILi8ELi1ELb1EN4cute5tupleIJNS5_1CILi128EEENS7_ILi112EEES8_EEELi128ENS_6half_tEfNS_4arch4Sm80ELb0ELb0ELb1ELb1ELb1ELb0ELb1ELb1EEENS1_21CollectiveEpilogueFwdINS6_IJS8_S8_S9_EEENS6_IJNS7_ILi1EEESH_SH_EEESB_SD_Li256ELb1ELb1ELb1ELb0EEENS1_36VarlenDynamicPersistentTileSchedulerILi128ELi112ELi256ELi256ELb1ELb1ELb0ELb0ELb1ELb1EEEEEEEEEvNT_6ParamsE)
        .other          _ZN7cutlass13device_kernelIN5flash19enable_sm80_to_sm89INS1_16FlashAttnFwdSm80INS1_25CollectiveMainloopFwdSm80ILi8ELi1ELb1EN4cute5tupleIJNS5_1CILi128EEENS7_ILi112EEES8_EEELi128ENS_6half_tEfNS_4arch4Sm80ELb0ELb0ELb1ELb1ELb1ELb0ELb1ELb1EEENS1_21CollectiveEpilogueFwdINS6_IJS8_S8_S9_EEENS6_IJNS7_ILi1EEESH_SH_EEESB_SD_Li256ELb1ELb1ELb1ELb0EEENS1_36VarlenDynamicPersistentTileSchedulerILi128ELi112ELi256ELi256ELb1ELb1ELb0ELb0ELb1ELb1EEEEEEEEEvNT_6ParamsE,@"STO_CUDA_ENTRY STV_DEFAULT"
_ZN7cutlass13device_kernelIN5flash19enable_sm80_to_sm89INS1_16FlashAttnFwdSm80INS1_25CollectiveMainloopFwdSm80ILi8ELi1ELb1EN4cute5tupleIJNS5_1CILi128EEENS7_ILi112EEES8_EEELi128ENS_6half_tEfNS_4arch4Sm80ELb0ELb0ELb1ELb1ELb1ELb0ELb1ELb1EEENS1_21CollectiveEpilogueFwdINS6_IJS8_S8_S9_EEENS6_IJNS7_ILi1EEESH_SH_EEESB_SD_Li256ELb1ELb1ELb1ELb0EEENS1_36VarlenDynamicPersistentTileSchedulerILi128ELi112ELi256ELi256ELb1ELb1ELb0ELb0ELb1ELb1EEEEEEEEEvNT_6ParamsE:
[----:B------:R-:W-:Y:S01]  /*0000*/  LDC R1, c[0x0][0x28] ;  /* 0x00000a00ff017b82 */ /* 0x000fe20000000800 */
[----:B------:R-:W-:Y:S05]  /*0010*/  EXIT ;  /* 0x000000000000794d */ /* 0x000fea0003800000 */
.L_x_4:
        /* <DEDUP_REMOVED lines=14> */
.L_x_28:


//--------------------- .text._ZN7cutlass13device_kernelIN5flash19enable_sm80_to_sm89INS1_16FlashAttnFwdSm80INS1_25CollectiveMainloopFwdSm80ILi8ELi1ELb1EN4cute5tupleIJNS5_1CILi128EEENS7_ILi112EEES8_EEELi128ENS_6half_tEfNS_4arch4Sm80ELb0ELb0ELb1ELb1ELb1ELb1ELb1ELb1EEENS1_21CollectiveEpilogueFwdINS6_IJS8_S8_S9_EEENS6_IJNS7_ILi1EEESH_SH_EEESB_SD_Li256ELb1ELb1ELb1ELb0EEENS1_36VarlenDynamicPersistentTileSchedulerILi128ELi112ELi256ELi256ELb1ELb1ELb0ELb0ELb1ELb1EEEEEEEEEvNT_6ParamsE --------------------------
	.section	.text._ZN7cutlass13device_kernelIN5flash19enable_sm80_to_sm89INS1_16FlashAttnFwdSm80INS1_25CollectiveMainloopFwdSm80ILi8ELi1ELb1EN4cute5tupleIJNS5_1CILi128EEENS7_ILi112EEES8_EEELi128ENS_6half_tEfNS_4arch4Sm80ELb0ELb0ELb1ELb1ELb1ELb1ELb1ELb1EEENS1_21CollectiveEpilogueFwdINS6_IJS8_S8_S9_EEENS6_IJNS7_ILi1EEESH_SH_EEESB_SD_Li256ELb1ELb1ELb1ELb0EEENS1_36VarlenDynamicPersistentTileSchedulerILi128ELi112ELi256ELi256ELb1ELb1ELb0ELb0ELb1ELb1EEEEEEEEEvNT_6ParamsE,"ax",@progbits
	.align	128
.text._ZN7cutlass13device_kernelIN5flash19enable_sm80_to_sm89INS1_16FlashAttnFwdSm80INS1_25CollectiveMainloopFwdSm80ILi8ELi1ELb1EN4cute5tupleIJNS5_1CILi128EEENS7_ILi112EEES8_EEELi128ENS_6half_tEfNS_4arch4Sm80ELb0ELb0ELb1ELb1ELb1ELb1ELb1ELb1EEENS1_21CollectiveEpilogueFwdINS6_IJS8_S8_S9_EEENS6_IJNS7_ILi1EEESH_SH_EEESB_SD_Li256ELb1ELb1ELb1ELb0EEENS1_36VarlenDynamicPersistentTileSchedulerILi128ELi112ELi256ELi256ELb1ELb1ELb0ELb0ELb1ELb1EEEEEEEEEvNT_6ParamsE:
        .type           _ZN7cutlass13device_kernelIN5flash19enable_sm80_to_sm89INS1_16FlashAttnFwdSm80INS1_25CollectiveMainloopFwdSm80ILi8ELi1ELb1EN4cute5tupleIJNS5_1CILi128EEENS7_ILi112EEES8_EEELi128ENS_6half_tEfNS_4arch4Sm80ELb0ELb0ELb1ELb1ELb1ELb1ELb1ELb1EEENS1_21CollectiveEpilogueFwdINS6_IJS8_S8_S9_EEENS6_IJNS7_ILi1EEESH_SH_EEESB_SD_Li256ELb1ELb1ELb1ELb0EEENS1_36VarlenDynamicPersistentTileSchedulerILi128ELi112ELi256ELi256ELb1ELb1ELb0ELb0ELb1ELb1EEEEEEEEEvNT_6ParamsE,@function
        .size           _ZN7cutlass13device_kernelIN5flash19enable_sm80_to_sm89INS1_16FlashAttnFwdSm80INS1_25CollectiveMainloopFwdSm80ILi8ELi1ELb1EN4cute5tupleIJNS5_1CILi128EEENS7_ILi112EEES8_EEELi128ENS_6half_tEfNS_4arch4Sm80ELb0ELb0ELb1ELb1ELb1ELb1ELb1ELb1EEENS1_21CollectiveEpilogueFwdINS6_IJS8_S8_S9_EEENS6_IJNS7_ILi1EEESH_SH_EEESB_SD_Li256ELb1ELb1ELb1ELb0EEENS1_36VarlenDynamicPersistentTileSchedulerILi128ELi112ELi256ELi256ELb1ELb1ELb0ELb0ELb1ELb1EEEEEEEEEvNT_6ParamsE,(.L_x_29 - _ZN7cutlass13device_kernelIN5flash19enable_sm80_to_sm89INS1_16FlashAttnFwdSm80INS1_25CollectiveMainloopFwdSm80ILi8ELi1ELb1EN4cute5tupleIJNS5_1CILi128EEENS7_ILi112EEES8_EEELi128ENS_6half_tEfNS_4arch4Sm80ELb0ELb0ELb1ELb1ELb1ELb1ELb1ELb1EEENS1_21CollectiveEpilogueFwdINS6_IJS8_S8_S9_EEENS6_IJNS7_ILi1EEESH_SH_EEESB_SD_Li256ELb1ELb1ELb1ELb0EEENS1_36VarlenDynamicPersistentTileSchedulerILi128ELi112ELi256ELi256ELb1ELb1ELb0ELb0ELb1ELb1EEEEEEEEEvNT_6ParamsE)
        .other          _ZN7cutlass13device_kernelIN5flash19enable_sm80_to_sm89INS1_16FlashAttnFwdSm80INS1_25CollectiveMainloopFwdSm80ILi8ELi1ELb1EN4cute5tupleIJNS5_1CILi128EEENS7_ILi112EEES8_EEELi128ENS_6half_tEfNS_4arch4Sm80ELb0ELb0ELb1ELb1ELb1ELb1ELb1ELb1EEENS1_21CollectiveEpilogueFwdINS6_IJS8_S8_S9_EEENS6_IJNS7_ILi1EEESH_SH_EEESB_SD_Li256ELb1ELb1ELb1ELb0EEENS1_36VarlenDynamicPersistentTileSchedulerILi128ELi112ELi256ELi256ELb1ELb1ELb0ELb0ELb1ELb1EEEEEEEEEvNT_6ParamsE,@"STO_CUDA_ENTRY STV_DEFAULT"
_ZN7cutlass13device_kernelIN5flash19enable_sm80_to_sm89INS1_16FlashAttnFwdSm80INS1_25CollectiveMainloopFwdSm80ILi8ELi1ELb1EN4cute5tupleIJNS5_1CILi128EEENS7_ILi112EEES8_EEELi128ENS_6half_tEfNS_4arch4Sm80ELb0ELb0ELb1ELb1ELb1ELb1ELb1ELb1EEENS1_21CollectiveEpilogueFwdINS6_IJS8_S8_S9_EEENS6_IJNS7_ILi1EEESH_SH_EEESB_SD_Li256ELb1ELb1ELb1ELb0EEENS1_36VarlenDynamicPersistentTileSchedulerILi128ELi112ELi256ELi256ELb1ELb1ELb0ELb0ELb1ELb1EEEEEEEEEvNT_6ParamsE:
[----:B------:R-:W-:Y:S01]  /*0000*/  LDC R1, c[0x0][0x28] ;  /* 0x00000a00ff017b82 */ /* 0x000fe20000000800 */
[----:B------:R-:W-:Y:S05]  /*0010*/  EXIT ;  /* 0x000000000000794d */ /* 0x000fea0003800000 */
.L_x_5:
        /* <DEDUP_REMOVED lines=14> */
.L_x_29:


//--------------------- .text._ZN7cutlass13device_kernelIN5flash19enable_sm80_to_sm89INS1_16FlashAttnFwdSm80INS1_25CollectiveMainloopFwdSm80ILi4ELi1ELb0EN4cute5tupleIJNS5_1CILi128EEENS7_ILi48EEES8_EEELi128ENS_6half_tEfNS_4arch4Sm80ELb0ELb1ELb1ELb0ELb1ELb0ELb1ELb1EEENS1_21CollectiveEpilogueFwdINS6_IJS8_S8_S9_EEENS6_IJNS7_ILi1EEESH_SH_EEESB_SD_Li128ELb0ELb1ELb1ELb0EEENS1_19SingleTileSchedulerILb0ELb1ELb1ELi128EEEEEEEEEvNT_6ParamsE --------------------------
	.section	.text._ZN7cutlass13device_kernelIN5flash19enable_sm80_to_sm89INS1_16FlashAttnFwdSm80INS1_25CollectiveMainloopFwdSm80ILi4ELi1ELb0EN4cute5tupleIJNS5_1CILi128EEENS7_ILi48EEES8_EEELi128ENS_6half_tEfNS_4arch4Sm80ELb0ELb1ELb1ELb0ELb1ELb0ELb1ELb1EEENS1_21CollectiveEpilogueFwdINS6_IJS8_S8_S9_EEENS6_IJNS7_ILi1EEESH_SH_EEESB_SD_Li128ELb0ELb1ELb1ELb0EEENS1_19SingleTileSchedulerILb0ELb1ELb1ELi128EEEEEEEEEvNT_6ParamsE,"ax",@progbits
	.align	128
.text._ZN7cutlass13device_kernelIN5flash19enable_sm80_to_sm89INS1_16FlashAttnFwdSm80INS1_25CollectiveMainloopFwdSm80ILi4ELi1ELb0EN4cute5tupleIJNS5_1CILi128EEENS7_ILi48EEES8_EEELi128ENS_6half_tEfNS_4arch4Sm80ELb0ELb1ELb1ELb0ELb1ELb0ELb1ELb1EEENS1_21CollectiveEpilogueFwdINS6_IJS8_S8_S9_EEENS6_IJNS7_ILi1EEESH_SH_EEESB_SD_Li128ELb0ELb1ELb1ELb0EEENS1_19SingleTileSchedulerILb0ELb1ELb1ELi128EEEEEEEEEvNT_6ParamsE:
        .type           _ZN7cutlass13device_kernelIN5flash19enable_sm80_to_sm89INS1_16FlashAttnFwdSm80INS1_25CollectiveMainloopFwdSm80ILi4ELi1ELb0EN4cute5tupleIJNS5_1CILi128EEENS7_ILi48EEES8_EEELi128ENS_6half_tEfNS_4arch4Sm80ELb0ELb1ELb1ELb0ELb1ELb0ELb1ELb1EEENS1_21CollectiveEpilogueFwdINS6_IJS8_S8_S9_EEENS6_IJNS7_ILi1EEESH_SH_EEESB_SD_Li128ELb0ELb1ELb1ELb0EEENS1_19SingleTileSchedulerILb0ELb1ELb1ELi128EEEEEEEEEvNT_6ParamsE,@function
        .size           _ZN7cutlass13device_kernelIN5flash19enable_sm80_to_sm89INS1_16FlashAttnFwdSm80INS1_25CollectiveMainloopFwdSm80ILi4ELi1ELb0EN4cute5tupleIJNS5_1CILi128EEENS7_ILi48EEES8_EEELi128ENS_6half_tEfNS_4arch4Sm80ELb0ELb1ELb1ELb0ELb1ELb0ELb1ELb1EEENS1_21CollectiveEpilogueFwdINS6_IJS8_S8_S9_EEENS6_IJNS7_ILi1EEESH_SH_EEESB_SD_Li128ELb0ELb1ELb1ELb0EEENS1_19SingleTileSchedulerILb0ELb1ELb1ELi128EEEEEEEEEvNT_6ParamsE,(.L_x_30 - _ZN7cutlass13device_kernelIN5flash19enable_sm80_to_sm89INS1_16FlashAttnFwdSm80INS1_25CollectiveMainloopFwdSm80ILi4ELi1ELb0EN4cute5tupleIJNS5_1CILi128EEENS7_ILi48EEES8_EEELi128ENS_6half_tEfNS_4arch4Sm80ELb0ELb1ELb1ELb0ELb1ELb0ELb1ELb1EEENS1_21CollectiveEpilogueFwdINS6_IJS8_S8_S9_EEENS6_IJNS7_ILi1EEESH_SH_EEESB_SD_Li128ELb0ELb1ELb1ELb0EEENS1_19SingleTileSchedulerILb0ELb1ELb1ELi128EEEEEEEEEvNT_6ParamsE)
        .other          _ZN7cutlass13device_kernelIN5flash19enable_sm80_to_sm89INS1_16FlashAttnFwdSm80INS1_25CollectiveMainloopFwdSm80ILi4ELi1ELb0EN4cute5tupleIJNS5_1CILi128EEENS7_ILi48EEES8_EEELi128ENS_6half_tEfNS_4arch4Sm80ELb0ELb1ELb1ELb0ELb1ELb0ELb1ELb1EEENS1_21CollectiveEpilogueFwdINS6_IJS8_S8_S9_EEENS6_IJNS7_ILi1EEESH_SH_EEESB_SD_Li128ELb0ELb1ELb1ELb0EEENS1_19SingleTileSchedulerILb0ELb1ELb1ELi128EEEEEEEEEvNT_6ParamsE,@"STO_CUDA_ENTRY STV_DEFAULT"
_ZN7cutlass13device_kernelIN5flash19enable_sm80_to_sm89INS1_16FlashAttnFwdSm80INS1_25CollectiveMainloopFwdSm80ILi4ELi1ELb0EN4cute5tupleIJNS5_1CILi128EEENS7_ILi48EEES8_EEELi128ENS_6half_tEfNS_4arch4Sm80ELb0ELb1ELb1ELb0ELb1ELb0ELb1ELb1EEENS1_21CollectiveEpilogueFwdINS6_IJS8_S8_S9_EEENS6_IJNS7_ILi1EEESH_SH_EEESB_SD_Li128ELb0ELb1ELb1ELb0EEENS1_19SingleTileSchedulerILb0ELb1ELb1ELi128EEEEEEEEEvNT_6ParamsE:
[----:B------:R-:W-:Y:S01]  /*0000*/  LDC R1, c[0x0][0x28] ;  /* 0x00000a00ff017b82 */ /* 0x000fe20000000800 */
[----:B------:R-:W-:Y:S05]  /*0010*/  EXIT ;  /* 0x000000000000794d */ /* 0x000fea0003800000 */
.L_x_6:
        /* <DEDUP_REMOVED lines=14> */
.L_x_30:


//--------------------- .text._ZN7cutlass13device_kernelIN5flash19enable_sm80_to_sm89INS1_16FlashAttnFwdSm80INS1_25CollectiveMainloopFwdSm80ILi8ELi1ELb1EN4cute5tupleIJNS5_1CILi128EEENS7_ILi96EEES8_EEELi128ENS_6half_tEfNS_4arch4Sm80ELb0ELb1ELb1ELb1ELb1ELb0ELb1ELb1EEENS1_21CollectiveEpilogueFwdINS6_IJS8_S8_S9_EEENS6_IJNS7_ILi1EEESH_SH_EEESB_SD_Li256ELb1ELb1ELb1ELb0EEENS1_36VarlenDynamicPersistentTileSchedulerILi128ELi96ELi256ELi256ELb1ELb1ELb0ELb1ELb0ELb1EEEEEEEEEvNT_6ParamsE --------------------------
	.section	.text._ZN7cutlass13device_kernelIN5flash19enable_sm80_to_sm89INS1_16FlashAttnFwdSm80INS1_25CollectiveMainloopFwdSm80ILi8ELi1ELb1EN4cute5tupleIJNS5_1CILi128EEENS7_ILi96EEES8_EEELi128ENS_6half_tEfNS_4arch4Sm80ELb0ELb1ELb1ELb1ELb1ELb0ELb1ELb1EEENS1_21CollectiveEpilogueFwdINS6_IJS8_S8_S9_EEENS6_IJNS7_ILi1EEESH_SH_EEESB_SD_Li256ELb1ELb1ELb1ELb0EEENS1_36VarlenDynamicPersistentTileSchedulerILi128ELi96ELi256ELi256ELb1ELb1ELb0ELb1ELb0ELb1EEEEEEEEEvNT_6ParamsE,"ax",@progbits
	.align	128
.text._ZN7cutlass13device_kernelIN5flash19enable_sm80_to_sm89INS1_16FlashAttnFwdSm80INS1_25CollectiveMainloopFwdSm80ILi8ELi1ELb1EN4cute5tupleIJNS5_1CILi128EEENS7_ILi96EEES8_EEELi128ENS_6half_tEfNS_4arch4Sm80ELb0ELb1ELb1ELb1ELb1ELb0ELb1ELb1EEENS1_21CollectiveEpilogueFwdINS6_IJS8_S8_S9_EEENS6_IJNS7_ILi1EEESH_SH_EEESB_SD_Li256ELb1ELb1ELb1ELb0EEENS1_36VarlenDynamicPersistentTileSchedulerILi128ELi96ELi256ELi256ELb1ELb1ELb0ELb1ELb0ELb1EEEEEEEEEvNT_6ParamsE:
        .type           _ZN7cutlass13device_kernelIN5flash19enable_sm80_to_sm89INS1_16FlashAttnFwdSm80INS1_25CollectiveMainloopFwdSm80ILi8ELi1ELb1EN4cute5tupleIJNS5_1CILi128EEENS7_ILi96EEES8_EEELi128ENS_6half_tEfNS_4arch4Sm80ELb0ELb1ELb1ELb1ELb1ELb0ELb1ELb1EEENS1_21CollectiveEpilogueFwdINS6_IJS8_S8_S9_EEENS6_IJNS7_ILi1EEESH_SH_EEESB_SD_Li256ELb1ELb1ELb1ELb0EEENS1_36VarlenDynamicPersistentTileSchedulerILi128ELi96ELi256ELi256ELb1ELb1ELb0ELb1ELb0ELb1EEEEEEEEEvNT_6ParamsE,@function
        .size           _ZN7cutlass13device_kernelIN5flash19enable_sm80_to_sm89INS1_16FlashAttnFwdSm80INS1_25CollectiveMainloopFwdSm80ILi8ELi1ELb1EN4cute5tupleIJNS5_1CILi128EEENS7_ILi96EEES8_EEELi128ENS_6half_tEfNS_4arch4Sm80ELb0ELb1ELb1ELb1ELb1ELb0ELb1ELb1EEENS1_21CollectiveEpilogueFwdINS6_IJS8_S8_S9_EEENS6_IJNS7_ILi1EEESH_SH_EEESB_SD_Li256ELb1ELb1ELb1ELb0EEENS1_36VarlenDynamicPersistentTileSchedulerILi128ELi96ELi256ELi256ELb1ELb1ELb0ELb1ELb0ELb1EEEEEEEEEvNT_6ParamsE,(.L_x_31 - _ZN7cutlass13device_kernelIN5flash19enable_sm80_to_sm89INS1_16FlashAttnFwdSm80INS1_25CollectiveMainloopFwdSm80ILi8ELi1ELb1EN4cute5tupleIJNS5_1CILi128EEENS7_ILi96EEES8_EEELi128ENS_6half_tEfNS_4arch4Sm80ELb0ELb1ELb1ELb1ELb1ELb0ELb1ELb1EEENS1_21CollectiveEpilogueFwdINS6_IJS8_S8_S9_EEENS6_IJNS7_ILi1EEESH_SH_EEESB_SD_Li256ELb1ELb1ELb1ELb0EEENS1_36VarlenDynamicPersistentTileSchedulerILi128ELi96ELi256ELi256ELb1ELb1ELb0ELb1ELb0ELb1EEEEEEEEEvNT_6ParamsE)
        .other          _ZN7cutlass13device_kernelIN5flash19enable_sm80_to_sm89INS1_16FlashAttnFwdSm80INS1_25CollectiveMainloopFwdSm80ILi8ELi1ELb1EN4cute5tupleIJNS5_1CILi128EEENS7_ILi96EEES8_EEELi128ENS_6half_tEfNS_4arch4Sm80ELb0ELb1ELb1ELb1ELb1ELb0ELb1ELb1EEENS1_21CollectiveEpilogueFwdINS6_IJS8_S8_S9_EEENS6_IJNS7_ILi1EEESH_SH_EEESB_SD_Li256ELb1ELb1ELb1ELb0EEENS1_36VarlenDynamicPersistentTileSchedulerILi128ELi96ELi256ELi256ELb1ELb1ELb0ELb1ELb0ELb1EEEEEEEEEvNT_6ParamsE,@"STO_CUDA_ENTRY STV_DEFAULT"
_ZN7cutlass13device_kernelIN5flash19enable_sm80_to_sm89INS1_16FlashAttnFwdSm80INS1_25CollectiveMainloopFwdSm80ILi8ELi1ELb1EN4cute5tupleIJNS5_1CILi128EEENS7_ILi96EEES8_EEELi128ENS_6half_tEfNS_4arch4Sm80ELb0ELb1ELb1ELb1ELb1ELb0ELb1ELb1EEENS1_21CollectiveEpilogueFwdINS6_IJS8_S8_S9_EEENS6_IJNS7_ILi1EEESH_SH_EEESB_SD_Li256ELb1ELb1ELb1ELb0EEENS1_36VarlenDynamicPersistentTileSchedulerILi128ELi96ELi256ELi256ELb1ELb1ELb0ELb1ELb0ELb1EEEEEEEEEvNT_6ParamsE:
[----:B------:R-:W-:Y:S01]  /*0000*/  LDC R1, c[0x0][0x28] ;  /* 0x00000a00ff017b82 */ /* 0x000fe20000000800 */
[----:B------:R-:W-:Y:S05]  /*0010*/  EXIT ;  /* 0x000000000000794d */ /* 0x000fea0003800000 */
.L_x_7:
        /* <DEDUP_REMOVED lines=14> */
.L_x_31:


//--------------------- .text._ZN7cutlass13device_kernelIN5flash19enable_sm80_to_sm89INS1_16FlashAttnFwdSm80INS1_25CollectiveMainloopFwdSm80ILi8ELi1ELb1EN4cute5tupleIJNS5_1CILi128EEENS7_ILi96EEES8_EEELi128ENS_6half_tEfNS_4arch4Sm80ELb0ELb1ELb1ELb1ELb1ELb1ELb1ELb1EEENS1_21CollectiveEpilogueFwdINS6_IJS8_S8_S9_EEENS6_IJNS7_ILi1EEESH_SH_EEESB_SD_Li256ELb1ELb1ELb1ELb0EEENS1_36VarlenDynamicPersistentTileSchedulerILi128ELi96ELi256ELi256ELb1ELb1ELb0ELb1ELb0ELb1EEEEEEEEEvNT_6ParamsE --------------------------
	.section	.text._ZN7cutlass13device_kernelIN5flash19enable_sm80_to_sm89INS1_16FlashAttnFwdSm80INS1_25CollectiveMainloopFwdSm80ILi8ELi1ELb1EN4cute5tupleIJNS5_1CILi128EEENS7_ILi96EEES8_EEELi128ENS_6half_tEfNS_4arch4Sm80ELb0ELb1ELb1ELb1ELb1ELb1ELb1ELb1EEENS1_21CollectiveEpilogueFwdINS6_IJS8_S8_S9_EEENS6_IJNS7_ILi1EEESH_SH_EEESB_SD_Li256ELb1ELb1ELb1ELb0EEENS1_36VarlenDynamicPersistentTileSchedulerILi128ELi96ELi256ELi256ELb1ELb1ELb0ELb1ELb0ELb1EEEEEEEEEvNT_6ParamsE,"ax",@progbits
	.align	128
.text._ZN7cutlass13device_kernelIN5flash19enable_sm80_to_sm89INS1_16FlashAttnFwdSm80INS1_25CollectiveMainloopFwdSm80ILi8ELi1ELb1EN4cute5tupleIJNS5_1CILi128EEENS7_ILi96EEES8_EEELi128ENS_6half_tEfNS_4arch4Sm80ELb0ELb1ELb1ELb1ELb1ELb1ELb1ELb1EEENS1_21CollectiveEpilogueFwdINS6_IJS8_S8_S9_EEENS6_IJNS7_ILi1EEESH_SH_EEESB_SD_Li256ELb1ELb1ELb1ELb0EEENS1_36VarlenDynamicPersistentTileSchedulerILi128ELi96ELi256ELi256ELb1ELb1ELb0ELb1ELb0ELb1EEEEEEEEEvNT_6ParamsE:
        .type           _ZN7cutlass13device_kernelIN5flash19enable_sm80_to_sm89INS1_16FlashAttnFwdSm80INS1_25CollectiveMainloopFwdSm80ILi8ELi1ELb1EN4cute5tupleIJNS5_1CILi128EEENS7_ILi96EEES8_EEELi128ENS_6half_tEfNS_4arch4Sm80ELb0ELb1ELb1ELb1ELb1ELb1ELb1ELb1EEENS1_21CollectiveEpilogueFwdINS6_IJS8_S8_S9_EEENS6_IJNS7_ILi1EEESH_SH_EEESB_SD_Li256ELb1ELb1ELb1ELb0EEENS1_36VarlenDynamicPersistentTileSchedulerILi128ELi96ELi256ELi256ELb1ELb1ELb0ELb1ELb0ELb1EEEEEEEEEvNT_6ParamsE,@function
        .size           _ZN7cutlass13device_kernelIN5flash19enable_sm80_to_sm89INS1_16FlashAttnFwdSm80INS1_25CollectiveMainloopFwdSm80ILi8ELi1ELb1EN4cute5tupleIJNS5_1CILi128EEENS7_ILi96EEES8_EEELi128ENS_6half_tEfNS_4arch4Sm80ELb0ELb1ELb1ELb1ELb1ELb1ELb1ELb1EEENS1_21CollectiveEpilogueFwdINS6_IJS8_S8_S9_EEENS6_IJNS7_ILi1EEESH_SH_EEESB_SD_Li256ELb1ELb1ELb1ELb0EEENS1_36VarlenDynamicPersistentTileSchedulerILi128ELi96ELi256ELi256ELb1ELb1ELb0ELb1ELb0ELb1EEEEEEEEEvNT_6ParamsE,(.L_x_32 - _ZN7cutlass13device_kernelIN5flash19enable_sm80_to_sm89INS1_16FlashAttnFwdSm80INS1_25CollectiveMainloopFwdSm80ILi8ELi1ELb1EN4cute5tupleIJNS5_1CILi128EEENS7_ILi96EEES8_EEELi128ENS_6half_tEfNS_4arch4Sm80ELb0ELb1ELb1ELb1ELb1ELb1ELb1ELb1EEENS1_21CollectiveEpilogueFwdINS6_IJS8_S8_S9_EEENS6_IJNS7_ILi1EEESH_SH_EEESB_SD_Li256ELb1ELb1ELb1ELb0EEENS1_36VarlenDynamicPersistentTileSchedulerILi128ELi96ELi256ELi256ELb1ELb1ELb0ELb1ELb0ELb1EEEEEEEEEvNT_6ParamsE)
        .other          _ZN7cutlass13device_kernelIN5flash19enable_sm80_to_sm89INS1_16FlashAttnFwdSm80INS1_25CollectiveMainloopFwdSm80ILi8ELi1ELb1EN4cute5tupleIJNS5_1CILi128EEENS7_ILi96EEES8_EEELi128ENS_6half_tEfNS_4arch4Sm80ELb0ELb1ELb1ELb1ELb1ELb1ELb1ELb1EEENS1_21CollectiveEpilogueFwdINS6_IJS8_S8_S9_EEENS6_IJNS7_ILi1EEESH_SH_EEESB_SD_Li256ELb1ELb1ELb1ELb0EEENS1_36VarlenDynamicPersistentTileSchedulerILi128ELi96ELi256ELi256ELb1ELb1ELb0ELb1ELb0ELb1EEEEEEEEEvNT_6ParamsE,@"STO_CUDA_ENTRY STV_DEFAULT"
_ZN7cutlass13device_kernelIN5flash19enable_sm80_to_sm89INS1_16FlashAttnFwdSm80INS1_25CollectiveMainloopFwdSm80ILi8ELi1ELb1EN4cute5tupleIJNS5_1CILi128EEENS7_ILi96EEES8_EEELi128ENS_6half_tEfNS_4arch4Sm80ELb0ELb1ELb1ELb1ELb1ELb1ELb1ELb1EEENS1_21CollectiveEpilogueFwdINS6_IJS8_S8_S9_EEENS6_IJNS7_ILi1EEESH_SH_EEESB_SD_Li256ELb1ELb1ELb1ELb0EEENS1_36VarlenDynamicPersistentTileSchedulerILi128ELi96ELi256ELi256ELb1ELb1ELb0ELb1ELb0ELb1EEEEEEEEEvNT_6ParamsE:
[----:B------:R-:W-:Y:S01]  /*0000*/  LDC R1, c[0x0][0x28] ;  /* 0x00000a00ff017b82 */ /* 0x000fe20000000800 */
[----:B------:R-:W-:Y:S05]  /*0010*/  EXIT ;  /* 0x000000000000794d */ /* 0x000fea0003800000 */
.L_x_8:
        /* <DEDUP_REMOVED lines=14> */
.L_x_32:


//--------------------- .text._ZN7cutlass13device_kernelIN5flash19enable_sm80_to_sm89INS1_16FlashAttnFwdSm80INS1_25CollectiveMainloopFwdSm80ILi4ELi1ELb0EN4cute5tupleIJNS5_1CILi128EEENS7_ILi64EEES8_EEELi128ENS_6half_tEfNS_4arch4Sm80ELb1ELb0ELb1ELb0ELb1ELb0ELb1ELb1EEENS1_21CollectiveEpilogueFwdINS6_IJS8_S8_S9_EEENS6_IJNS7_ILi1EEESH_SH_EEESB_SD_Li128ELb0ELb1ELb1ELb0EEENS1_30DynamicPersistentTileSchedulerILi128ELi128ELb1ELb1ELb0EEEEEEEEEvNT_6ParamsE --------------------------
	.section	.text._ZN7cutlass13device_kernelIN5flash19enable_sm80_to_sm89INS1_16FlashAttnFwdSm80INS1_25CollectiveMainloopFwdSm80ILi4ELi1ELb0EN4cute5tupleIJNS5_1CILi128EEENS7_ILi64EEES8_EEELi128ENS_6half_tEfNS_4arch4Sm80ELb1ELb0ELb1ELb0ELb1ELb0ELb1ELb1EEENS1_21CollectiveEpilogueFwdINS6_IJS8_S8_S9_EEENS6_IJNS7_ILi1EEESH_SH_EEESB_SD_Li128ELb0ELb1ELb1ELb0EEENS1_30DynamicPersistentTileSchedulerILi128ELi128ELb1ELb1ELb0EEEEEEEEEvNT_6ParamsE,"ax",@progbits
	.align	128
.text._ZN7cutlass13device_kernelIN5flash19enable_sm80_to_sm89INS1_16FlashAttnFwdSm80INS1_25CollectiveMainloopFwdSm80ILi4ELi1ELb0EN4cute5tupleIJNS5_1CILi128EEENS7_ILi64EEES8_EEELi128ENS_6half_tEfNS_4arch4Sm80ELb1ELb0ELb1ELb0ELb1ELb0ELb1ELb1EEENS1_21CollectiveEpilogueFwdINS6_IJS8_S8_S9_EEENS6_IJNS7_ILi1EEESH_SH_EEESB_SD_Li128ELb0ELb1ELb1ELb0EEENS1_30DynamicPersistentTileSchedulerILi128ELi128ELb1ELb1ELb0EEEEEEEEEvNT_6ParamsE:
        .type           _ZN7cutlass13device_kernelIN5flash19enable_sm80_to_sm89INS1_16FlashAttnFwdSm80INS1_25CollectiveMainloopFwdSm80ILi4ELi1ELb0EN4cute5tupleIJNS5_1CILi128EEENS7_ILi64EEES8_EEELi128ENS_6half_tEfNS_4arch4Sm80ELb1ELb0ELb1ELb0ELb1ELb0ELb1ELb1EEENS1_21CollectiveEpilogueFwdINS6_IJS8_S8_S9_EEENS6_IJNS7_ILi1EEESH_SH_EEESB_SD_Li128ELb0ELb1ELb1ELb0EEENS1_30DynamicPersistentTileSchedulerILi128ELi128ELb1ELb1ELb0EEEEEEEEEvNT_6ParamsE,@function
        .size           _ZN7cutlass13device_kernelIN5flash19enable_sm80_to_sm89INS1_16FlashAttnFwdSm80INS1_25CollectiveMainloopFwdSm80ILi4ELi1ELb0EN4cute5tupleIJNS5_1CILi128EEENS7_ILi64EEES8_EEELi128ENS_6half_tEfNS_4arch4Sm80ELb1ELb0ELb1ELb0ELb1ELb0ELb1ELb1EEENS1_21CollectiveEpilogueFwdINS6_IJS8_S8_S9_EEENS6_IJNS7_ILi1EEESH_SH_EEESB_SD_Li128ELb0ELb1ELb1ELb0EEENS1_30DynamicPersistentTileSchedulerILi128ELi128ELb1ELb1ELb0EEEEEEEEEvNT_6ParamsE,(.L_x_33 - _ZN7cutlass13device_kernelIN5flash19enable_sm80_to_sm89INS1_16FlashAttnFwdSm80INS1_25CollectiveMainloopFwdSm80ILi4ELi1ELb0EN4cute5tupleIJNS5_1CILi128EEENS7_ILi64EEES8_EEELi128ENS_6half_tEfNS_4arch4Sm80ELb1ELb0ELb1ELb0ELb1ELb0ELb1ELb1EEENS1_21CollectiveEpilogueFwdINS6_IJS8_S8_S9_EEENS6_IJNS7_ILi1EEESH_SH_EEESB_SD_Li128ELb0ELb1ELb1ELb0EEENS1_30DynamicPersistentTileSchedulerILi128ELi128ELb1ELb1ELb0EEEEEEEEEvNT_6ParamsE)
        .other          _ZN7cutlass13device_kernelIN5flash19enable_sm80_to_sm89INS1_16FlashAttnFwdSm80INS1_25CollectiveMainloopFwdSm80ILi4ELi1ELb0EN4cute5tupleIJNS5_1CILi128EEENS7_ILi64EEES8_EEELi128ENS_6half_tEfNS_4arch4Sm80ELb1ELb0ELb1ELb0ELb1ELb0ELb1ELb1EEENS1_21CollectiveEpilogueFwdINS6_IJS8_S8_S9_EEENS6_IJNS7_ILi1EEESH_SH_EEESB_SD_Li128ELb0ELb1ELb1ELb0EEENS1_30DynamicPersistentTileSchedulerILi128ELi128ELb1ELb1ELb0EEEEEEEEEvNT_6ParamsE,@"STO_CUDA_ENTRY STV_DEFAULT"
_ZN7cutlass13device_kernelIN5flash19enable_sm80_to_sm89INS1_16FlashAttnFwdSm80INS1_25CollectiveMainloopFwdSm80ILi4ELi1ELb0EN4cute5tupleIJNS5_1CILi128EEENS7_ILi64EEES8_EEELi128ENS_6half_tEfNS_4arch4Sm80ELb1ELb0ELb1ELb0ELb1ELb0ELb1ELb1EEENS1_21CollectiveEpilogueFwdINS6_IJS8_S8_S9_EEENS6_IJNS7_ILi1EEESH_SH_EEESB_SD_Li128ELb0ELb1ELb1ELb0EEENS1_30DynamicPersistentTileSchedulerILi128ELi128ELb1ELb1ELb0EEEEEEEEEvNT_6ParamsE:
[----:B------:R-:W-:Y:S01]  /*0000*/  LDC R1, c[0x0][0x28] ;  /* 0x00000a00ff017b82 */ /* 0x000fe20000000800 */
[----:B------:R-:W-:Y:S05]  /*0010*/  EXIT ;  /* 0x000000000000794d */ /* 0x000fea0003800000 */
.L_x_9:
        /* <DEDUP_REMOVED lines=14> */
.L_x_33:


//--------------------- .text._ZN7cutlass13device_kernelIN5flash19enable_sm80_to_sm89INS1_16FlashAttnFwdSm80INS1_25CollectiveMainloopFwdSm80ILi8ELi1ELb1EN4cute5tupleIJNS5_1CILi128EEENS7_ILi112EEES8_EEELi128ENS_6half_tEfNS_4arch4Sm80ELb1ELb0ELb1ELb1ELb1ELb0ELb1ELb1EEENS1_21CollectiveEpilogueFwdINS6_IJS8_S8_S9_EEENS6_IJNS7_ILi1EEESH_SH_EEESB_SD_Li256ELb1ELb1ELb1ELb0EEENS1_36VarlenDynamicPersistentTileSchedulerILi128ELi112ELi256ELi256ELb1ELb1ELb0ELb1ELb1ELb1EEEEEEEEEvNT_6ParamsE --------------------------
	.section	.text._ZN7cutlass13device_kernelIN5flash19enable_sm80_to_sm89INS1_16FlashAttnFwdSm80INS1_25CollectiveMainloopFwdSm80ILi8ELi1ELb1EN4cute5tupleIJNS5_1CILi128EEENS7_ILi112EEES8_EEELi128ENS_6half_tEfNS_4arch4Sm80ELb1ELb0ELb1ELb1ELb1ELb0ELb1ELb1EEENS1_21CollectiveEpilogueFwdINS6_IJS8_S8_S9_EEENS6_IJNS7_ILi1EEESH_SH_EEESB_SD_Li256ELb1ELb1ELb1ELb0EEENS1_36VarlenDynamicPersistentTileSchedulerILi128ELi112ELi256ELi256ELb1ELb1ELb0ELb1ELb1ELb1EEEEEEEEEvNT_6ParamsE,"ax",@progbits
	.align	128
.text._ZN7cutlass13device_kernelIN5flash19enable_sm80_to_sm89INS1_16FlashAttnFwdSm80INS1_25CollectiveMainloopFwdSm80ILi8ELi1ELb1EN4cute5tupleIJNS5_1CILi128EEENS7_ILi112EEES8_EEELi128ENS_6half_tEfNS_4arch4Sm80ELb1ELb0ELb1ELb1ELb1ELb0ELb1ELb1EEENS1_21CollectiveEpilogueFwdINS6_IJS8_S8_S9_EEENS6_IJNS7_ILi1EEESH_SH_EEESB_SD_Li256ELb1ELb1ELb1ELb0EEENS1_36VarlenDynamicPersistentTileSchedulerILi128ELi112ELi256ELi256ELb1ELb1ELb0ELb1ELb1ELb1EEEEEEEEEvNT_6ParamsE:
        .type           _ZN7cutlass13device_kernelIN5flash19enable_sm80_to_sm89INS1_16FlashAttnFwdSm80INS1_25CollectiveMainloopFwdSm80ILi8ELi1ELb1EN4cute5tupleIJNS5_1CILi128EEENS7_ILi112EEES8_EEELi128ENS_6half_tEfNS_4arch4Sm80ELb1ELb0ELb1ELb1ELb1ELb0ELb1ELb1EEENS1_21CollectiveEpilogueFwdINS6_IJS8_S8_S9_EEENS6_IJNS7_ILi1EEESH_SH_EEESB_SD_Li256ELb1ELb1ELb1ELb0EEENS1_36VarlenDynamicPersistentTileSchedulerILi128ELi112ELi256ELi256ELb1ELb1ELb0ELb1ELb1ELb1EEEEEEEEEvNT_6ParamsE,@function
        .size           _ZN7cutlass13device_kernelIN5flash19enable_sm80_to_sm89INS1_16FlashAttnFwdSm80INS1_25CollectiveMainloopFwdSm80ILi8ELi1ELb1EN4cute5tupleIJNS5_1CILi128EEENS7_ILi112EEES8_EEELi128ENS_6half_tEfNS_4arch4Sm80ELb1ELb0ELb1ELb1ELb1ELb0ELb1ELb1EEENS1_21CollectiveEpilogueFwdINS6_IJS8_S8_S9_EEENS6_IJNS7_ILi1EEESH_SH_EEESB_SD_Li256ELb1ELb1ELb1ELb0EEENS1_36VarlenDynamicPersistentTileSchedulerILi128ELi112ELi256ELi256ELb1ELb1ELb0ELb1ELb1ELb1EEEEEEEEEvNT_6ParamsE,(.L_x_34 - _ZN7cutlass13device_kernelIN5flash19enable_sm80_to_sm89INS1_16FlashAttnFwdSm80INS1_25CollectiveMainloopFwdSm80ILi8ELi1ELb1EN4cute5tupleIJNS5_1CILi128EEENS7_ILi112EEES8_EEELi128ENS_6half_tEfNS_4arch4Sm80ELb1ELb0ELb1ELb1ELb1ELb0ELb1ELb1EEENS1_21CollectiveEpilogueFwdINS6_IJS8_S8_S9_EEENS6_IJNS7_ILi1EEESH_SH_EEESB_SD_Li256ELb1ELb1ELb1ELb0EEENS1_36VarlenDynamicPersistentTileSchedulerILi128ELi112ELi256ELi256ELb1ELb1ELb0ELb1ELb1ELb1EEEEEEEEEvNT_6ParamsE)
        .other          _ZN7cutlass13device_kernelIN5flash19enable_sm80_to_sm89INS1_16FlashAttnFwdSm80INS1_25CollectiveMainloopFwdSm80ILi8ELi1ELb1EN4cute5tupleIJNS5_1CILi128EEENS7_ILi112EEES8_EEELi128ENS_6half_tEfNS_4arch4Sm80ELb1ELb0ELb1ELb1ELb1ELb0ELb1ELb1EEENS1_21CollectiveEpilogueFwdINS6_IJS8_S8_S9_EEENS6_IJNS7_ILi1EEESH_SH_EEESB_SD_Li256ELb1ELb1ELb1ELb0EEENS1_36VarlenDynamicPersistentTileSchedulerILi128ELi112ELi256ELi256ELb1ELb1ELb0ELb1ELb1ELb1EEEEEEEEEvNT_6ParamsE,@"STO_CUDA_ENTRY STV_DEFAULT"
_ZN7cutlass13device_kernelIN5flash19enable_sm80_to_sm89INS1_16FlashAttnFwdSm80INS1_25CollectiveMainloopFwdSm80ILi8ELi1ELb1EN4cute5tupleIJNS5_1CILi128EEENS7_ILi112EEES8_EEELi128ENS_6half_tEfNS_4arch4Sm80ELb1ELb0ELb1ELb1ELb1ELb0ELb1ELb1EEENS1_21CollectiveEpilogueFwdINS6_IJS8_S8_S9_EEENS6_IJNS7_ILi1EEESH_SH_EEESB_SD_Li256ELb1ELb1ELb1ELb0EEENS1_36VarlenDynamicPersistentTileSchedulerILi128ELi112ELi256ELi256ELb1ELb1ELb0ELb1ELb1ELb1EEEEEEEEEvNT_6ParamsE:
[----:B------:R-:W-:Y:S01]  /*0000*/  LDC R1, c[0x0][0x28] ;  /* 0x00000a00ff017b82 */ /* 0x000fe20000000800 */
[----:B------:R-:W-:Y:S05]  /*0010*/  EXIT ;  /* 0x000000000000794d */ /* 0x000fea0003800000 */
.L_x_10:
        /* <DEDUP_REMOVED lines=14> */
.L_x_34:


//--------------------- .text._ZN7cutlass13device_kernelIN5flash19enable_sm80_to_sm89INS1_16FlashAttnFwdSm80INS1_25CollectiveMainloopFwdSm80ILi8ELi1ELb1EN4cute5tupleIJNS5_1CILi128EEENS7_ILi112EEES8_EEELi128ENS_6half_tEfNS_4arch4Sm80ELb1ELb0ELb1ELb1ELb1ELb1ELb1ELb1EEENS1_21CollectiveEpilogueFwdINS6_IJS8_S8_S9_EEENS6_IJNS7_ILi1EEESH_SH_EEESB_SD_Li256ELb1ELb1ELb1ELb0EEENS1_36VarlenDynamicPersistentTileSchedulerILi128ELi112ELi256ELi256ELb1ELb1ELb0ELb1ELb1ELb1EEEEEEEEEvNT_6ParamsE --------------------------
	.section	.text._ZN7cutlass13device_kernelIN5flash19enable_sm80_to_sm89INS1_16FlashAttnFwdSm80INS1_25CollectiveMainloopFwdSm80ILi8ELi1ELb1EN4cute5tupleIJNS5_1CILi128EEENS7_ILi112EEES8_EEELi128ENS_6half_tEfNS_4arch4Sm80ELb1ELb0ELb1ELb1ELb1ELb1ELb1ELb1EEENS1_21CollectiveEpilogueFwdINS6_IJS8_S8_S9_EEENS6_IJNS7_ILi1EEESH_SH_EEESB_SD_Li256ELb1ELb1ELb1ELb0EEENS1_36VarlenDynamicPersistentTileSchedulerILi128ELi112ELi256ELi256ELb1ELb1ELb0ELb1ELb1ELb1EEEEEEEEEvNT_6ParamsE,"ax",@progbits
	.align	128
.text._ZN7cutlass13device_kernelIN5flash19enable_sm80_to_sm89INS1_16FlashAttnFwdSm80INS1_25CollectiveMainloopFwdSm80ILi8ELi1ELb1EN4cute5tupleIJNS5_1CILi128EEENS7_ILi112EEES8_EEELi128ENS_6half_tEfNS_4arch4Sm80ELb1ELb0ELb1ELb1ELb1ELb1ELb1ELb1EEENS1_21CollectiveEpilogueFwdINS6_IJS8_S8_S9_EEENS6_IJNS7_ILi1EEESH_SH_EEESB_SD_Li256ELb1ELb1ELb1ELb0EEENS1_36VarlenDynamicPersistentTileSchedulerILi128ELi112ELi256ELi256ELb1ELb1ELb0ELb1ELb1ELb1EEEEEEEEEvNT_6ParamsE:
        .type           _ZN7cutlass13device_kernelIN5flash19enable_sm80_to_sm89INS1_16FlashAttnFwdSm80INS1_25CollectiveMainloopFwdSm80ILi8ELi1ELb1EN4cute5tupleIJNS5_1CILi128EEENS7_ILi112EEES8_EEELi128ENS_6half_tEfNS_4arch4Sm80ELb1ELb0ELb1ELb1ELb1ELb1ELb1ELb1EEENS1_21CollectiveEpilogueFwdINS6_IJS8_S8_S9_EEENS6_IJNS7_ILi1EEESH_SH_EEESB_SD_Li256ELb1ELb1ELb1ELb0EEENS1_36VarlenDynamicPersistentTileSchedulerILi128ELi112ELi256ELi256ELb1ELb1ELb0ELb1ELb1ELb1EEEEEEEEEvNT_6ParamsE,@function
        .size           _ZN7cutlass13device_kernelIN5flash19enable_sm80_to_sm89INS1_16FlashAttnFwdSm80INS1_25CollectiveMainloopFwdSm80ILi8ELi1ELb1EN4cute5tupleIJNS5_1CILi128EEENS7_ILi112EEES8_EEELi128ENS_6half_tEfNS_4arch4Sm80ELb1ELb0ELb1ELb1ELb1ELb1ELb1ELb1EEENS1_21CollectiveEpilogueFwdINS6_IJS8_S8_S9_EEENS6_IJNS7_ILi1EEESH_SH_EEESB_SD_Li256ELb1ELb1ELb1ELb0EEENS1_36VarlenDynamicPersistentTileSchedulerILi128ELi112ELi256ELi256ELb1ELb1ELb0ELb1ELb1ELb1EEEEEEEEEvNT_6ParamsE,(.L_x_35 - _ZN7cutlass13device_kernelIN5flash19enable_sm80_to_sm89INS1_16FlashAttnFwdSm80INS1_25CollectiveMainloopFwdSm80ILi8ELi1ELb1EN4cute5tupleIJNS5_1CILi128EEENS7_ILi112EEES8_EEELi128ENS_6half_tEfNS_4arch4Sm80ELb1ELb0ELb1ELb1ELb1ELb1ELb1ELb1EEENS1_21CollectiveEpilogueFwdINS6_IJS8_S8_S9_EEENS6_IJNS7_ILi1EEESH_SH_EEESB_SD_Li256ELb1ELb1ELb1ELb0EEENS1_36VarlenDynamicPersistentTileSchedulerILi128ELi112ELi256ELi256ELb1ELb1ELb0ELb1ELb1ELb1EEEEEEEEEvNT_6ParamsE)
        .other          _ZN7cutlass13device_kernelIN5flash19enable_sm80_to_sm89INS1_16FlashAttnFwdSm80INS1_25CollectiveMainloopFwdSm80ILi8ELi1ELb1EN4cute5tupleIJNS5_1CILi128EEENS7_ILi112EEES8_EEELi128ENS_6half_tEfNS_4arch4Sm80ELb1ELb0ELb1ELb1ELb1ELb1ELb1ELb1EEENS1_21CollectiveEpilogueFwdINS6_IJS8_S8_S9_EEENS6_IJNS7_ILi1EEESH_SH_EEESB_SD_Li256ELb1ELb1ELb1ELb0EEENS1_36VarlenDynamicPersistentTileSchedulerILi128ELi112ELi256ELi256ELb1ELb1ELb0ELb1ELb1ELb1EEEEEEEEEvNT_6ParamsE,@"STO_CUDA_ENTRY STV_DEFAULT"
_ZN7cutlass13device_kernelIN5flash19enable_sm80_to_sm89INS1_16FlashAttnFwdSm80INS1_25CollectiveMainloopFwdSm80ILi8ELi1ELb1EN4cute5tupleIJNS5_1CILi128EEENS7_ILi112EEES8_EEELi128ENS_6half_tEfNS_4arch4Sm80ELb1ELb0ELb1ELb1ELb1ELb1ELb1ELb1EEENS1_21CollectiveEpilogueFwdINS6_IJS8_S8_S9_EEENS6_IJNS7_ILi1EEESH_SH_EEESB_SD_Li256ELb1ELb1ELb1ELb0EEENS1_36VarlenDynamicPersistentTileSchedulerILi128ELi112ELi256ELi256ELb1ELb1ELb0ELb1ELb1ELb1EEEEEEEEEvNT_6ParamsE:
[----:B------:R-:W-:Y:S01]  /*0000*/  LDC R1, c[0x0][0x28] ;  /* 0x00000a00ff017b82 */ /* 0x000fe20000000800 */
[----:B------:R-:W-:Y:S05]  /*0010*/  EXIT ;  /* 0x000000000000794d */ /* 0x000fea0003800000 */
.L_x_11:
        /* <DEDUP_REMOVED lines=14> */
.L_x_35:


//--------------------- .text._ZN7cutlass13device_kernelIN5flash19enable_sm80_to_sm89INS1_16FlashAttnFwdSm80INS1_25CollectiveMainloopFwdSm80ILi8ELi1ELb1EN4cute5tupleIJNS5_1CILi128EEES8_S8_EEELi128ENS_6half_tEfNS_4arch4Sm80ELb0ELb0ELb0ELb0ELb1ELb0ELb1ELb1EEENS1_21CollectiveEpilogueFwdIS9_NS6_IJNS7_ILi1EEESF_SF_EEESA_SC_Li256ELb0ELb1ELb1ELb0EEENS1_19SingleTileSchedulerILb0ELb1ELb1ELi128EEEEEEEEEvNT_6ParamsE --------------------------
	.section	.text._ZN7cutlass13device_kernelIN5flash19enable_sm80_to_sm89INS1_16FlashAttnFwdSm80INS1_25CollectiveMainloopFwdSm80ILi8ELi1ELb1EN4cute5tupleIJNS5_1CILi128EEES8_S8_EEELi128ENS_6half_tEfNS_4arch4Sm80ELb0ELb0ELb0ELb0ELb1ELb0ELb1ELb1EEENS1_21CollectiveEpilogueFwdIS9_NS6_IJNS7_ILi1EEESF_SF_EEESA_SC_Li256ELb0ELb1ELb1ELb0EEENS1_19SingleTileSchedulerILb0ELb1ELb1ELi128EEEEEEEEEvNT_6ParamsE,"ax",@progbits
	.align	128
.text._ZN7cutlass13device_kernelIN5flash19enable_sm80_to_sm89INS1_16FlashAttnFwdSm80INS1_25CollectiveMainloopFwdSm80ILi8ELi1ELb1EN4cute5tupleIJNS5_1CILi128EEES8_S8_EEELi128ENS_6half_tEfNS_4arch4Sm80ELb0ELb0ELb0ELb0ELb1ELb0ELb1ELb1EEENS1_21CollectiveEpilogueFwdIS9_NS6_IJNS7_ILi1EEESF_SF_EEESA_SC_Li256ELb0ELb1ELb1ELb0EEENS1_19SingleTileSchedulerILb0ELb1ELb1ELi128EEEEEEEEEvNT_6ParamsE:
        .type           _ZN7cutlass13device_kernelIN5flash19enable_sm80_to_sm89INS1_16FlashAttnFwdSm80INS1_25CollectiveMainloopFwdSm80ILi8ELi1ELb1EN4cute5tupleIJNS5_1CILi128EEES8_S8_EEELi128ENS_6half_tEfNS_4arch4Sm80ELb0ELb0ELb0ELb0ELb1ELb0ELb1ELb1EEENS1_21CollectiveEpilogueFwdIS9_NS6_IJNS7_ILi1EEESF_SF_EEESA_SC_Li256ELb0ELb1ELb1ELb0EEENS1_19SingleTileSchedulerILb0ELb1ELb1ELi128EEEEEEEEEvNT_6ParamsE,@function
        .size           _ZN7cutlass13device_kernelIN5flash19enable_sm80_to_sm89INS1_16FlashAttnFwdSm80INS1_25CollectiveMainloopFwdSm80ILi8ELi1ELb1EN4cute5tupleIJNS5_1CILi128EEES8_S8_EEELi128ENS_6half_tEfNS_4arch4Sm80ELb0ELb0ELb0ELb0ELb1ELb0ELb1ELb1EEENS1_21CollectiveEpilogueFwdIS9_NS6_IJNS7_ILi1EEESF_SF_EEESA_SC_Li256ELb0ELb1ELb1ELb0EEENS1_19SingleTileSchedulerILb0ELb1ELb1ELi128EEEEEEEEEvNT_6ParamsE,(.L_x_36 - _ZN7cutlass13device_kernelIN5flash19enable_sm80_to_sm89INS1_16FlashAttnFwdSm80INS1_25CollectiveMainloopFwdSm80ILi8ELi1ELb1EN4cute5tupleIJNS5_1CILi128EEES8_S8_EEELi128ENS_6half_tEfNS_4arch4Sm80ELb0ELb0ELb0ELb0ELb1ELb0ELb1ELb1EEENS1_21CollectiveEpilogueFwdIS9_NS6_IJNS7_ILi1EEESF_SF_EEESA_SC_Li256ELb0ELb1ELb1ELb0EEENS1_19SingleTileSchedulerILb0ELb1ELb1ELi128EEEEEEEEEvNT_6ParamsE)
        .other          _ZN7cutlass13device_kernelIN5flash19enable_sm80_to_sm89INS1_16FlashAttnFwdSm80INS1_25CollectiveMainloopFwdSm80ILi8ELi1ELb1EN4cute5tupleIJNS5_1CILi128EEES8_S8_EEELi128ENS_6half_tEfNS_4arch4Sm80ELb0ELb0ELb0ELb0ELb1ELb0ELb1ELb1EEENS1_21CollectiveEpilogueFwdIS9_NS6_IJNS7_ILi1EEESF_SF_EEESA_SC_Li256ELb0ELb1ELb1ELb0EEENS1_19SingleTileSchedulerILb0ELb1ELb1ELi128EEEEEEEEEvNT_6ParamsE,@"STO_CUDA_ENTRY STV_DEFAULT"
_ZN7cutlass13device_kernelIN5flash19enable_sm80_to_sm89INS1_16FlashAttnFwdSm80INS1_25CollectiveMainloopFwdSm80ILi8ELi1ELb1EN4cute5tupleIJNS5_1CILi128EEES8_S8_EEELi128ENS_6half_tEfNS_4arch4Sm80ELb0ELb0ELb0ELb0ELb1ELb0ELb1ELb1EEENS1_21CollectiveEpilogueFwdIS9_NS6_IJNS7_ILi1EEESF_SF_EEESA_SC_Li256ELb0ELb1ELb1ELb0EEENS1_19SingleTileSchedulerILb0ELb1ELb1ELi128EEEEEEEEEvNT_6ParamsE:
[----:B------:R-:W-:Y:S01]  /*0000*/  LDC R1, c[0x0][0x28] ;  /* 0x00000a00ff017b82 */ /* 0x000fe20000000800 */
[----:B------:R-:W-:Y:S05]  /*0010*/  EXIT ;  /* 0x000000000000794d */ /* 0x000fea0003800000 */
.L_x_12:
        /* <DEDUP_REMOVED lines=14> */
.L_x_36:


//--------------------- .text._ZN7cutlass13device_kernelIN5flash19enable_sm80_to_sm89INS1_16FlashAttnFwdSm80INS1_25CollectiveMainloopFwdSm80ILi8ELi1ELb1EN4cute5tupleIJNS5_1CILi128EEENS7_ILi96EEES8_EEELi128ENS_6half_tEfNS_4arch4Sm80ELb0ELb1ELb0ELb0ELb1ELb0ELb1ELb1EEENS1_21CollectiveEpilogueFwdINS6_IJS8_S8_S9_EEENS6_IJNS7_ILi1EEESH_SH_EEESB_SD_Li256ELb0ELb1ELb1ELb0EEENS1_19SingleTileSchedulerILb0ELb1ELb1ELi128EEEEEEEEEvNT_6ParamsE --------------------------
	.section	.text._ZN7cutlass13device_kernelIN5flash19enable_sm80_to_sm89INS1_16FlashAttnFwdSm80INS1_25CollectiveMainloopFwdSm80ILi8ELi1ELb1EN4cute5tupleIJNS5_1CILi128EEENS7_ILi96EEES8_EEELi128ENS_6half_tEfNS_4arch4Sm80ELb0ELb1ELb0ELb0ELb1ELb0ELb1ELb1EEENS1_21CollectiveEpilogueFwdINS6_IJS8_S8_S9_EEENS6_IJNS7_ILi1EEESH_SH_EEESB_SD_Li256ELb0ELb1ELb1ELb0EEENS1_19SingleTileSchedulerILb0ELb1ELb1ELi128EEEEEEEEEvNT_6ParamsE,"ax",@progbits
	.align	128
.text._ZN7cutlass13device_kernelIN5flash19enable_sm80_to_sm89INS1_16FlashAttnFwdSm80INS1_25CollectiveMainloopFwdSm80ILi8ELi1ELb1EN4cute5tupleIJNS5_1CILi128EEENS7_ILi96EEES8_EEELi128ENS_6half_tEfNS_4arch4Sm80ELb0ELb1ELb0ELb0ELb1ELb0ELb1ELb1EEENS1_21CollectiveEpilogueFwdINS6_IJS8_S8_S9_EEENS6_IJNS7_ILi1EEESH_SH_EEESB_SD_Li256ELb0ELb1ELb1ELb0EEENS1_19SingleTileSchedulerILb0ELb1ELb1ELi128EEEEEEEEEvNT_6ParamsE:
        .type           _ZN7cutlass13device_kernelIN5flash19enable_sm80_to_sm89INS1_16FlashAttnFwdSm80INS1_25CollectiveMainloopFwdSm80ILi8ELi1ELb1EN4cute5tupleIJNS5_1CILi128EEENS7_ILi96EEES8_EEELi128ENS_6half_tEfNS_4arch4Sm80ELb0ELb1ELb0ELb0ELb1ELb0ELb1ELb1EEENS1_21CollectiveEpilogueFwdINS6_IJS8_S8_S9_EEENS6_IJNS7_ILi1EEESH_SH_EEESB_SD_Li256ELb0ELb1ELb1ELb0EEENS1_19SingleTileSchedulerILb0ELb1ELb1ELi128EEEEEEEEEvNT_6ParamsE,@function
        .size           _ZN7cutlass13device_kernelIN5flash19enable_sm80_to_sm89INS1_16FlashAttnFwdSm80INS1_25CollectiveMainloopFwdSm80ILi8ELi1ELb1EN4cute5tupleIJNS5_1CILi128EEENS7_ILi96EEES8_EEELi128ENS_6half_tEfNS_4arch4Sm80ELb0ELb1ELb0ELb0ELb1ELb0ELb1ELb1EEENS1_21CollectiveEpilogueFwdINS6_IJS8_S8_S9_EEENS6_IJNS7_ILi1EEESH_SH_EEESB_SD_Li256ELb0ELb1ELb1ELb0EEENS1_19SingleTileSchedulerILb0ELb1ELb1ELi128EEEEEEEEEvNT_6ParamsE,(.L_x_37 - _ZN7cutlass13device_kernelIN5flash19enable_sm80_to_sm89INS1_16FlashAttnFwdSm80INS1_25CollectiveMainloopFwdSm80ILi8ELi1ELb1EN4cute5tupleIJNS5_1CILi128EEENS7_ILi96EEES8_EEELi128ENS_6half_tEfNS_4arch4Sm80ELb0ELb1ELb0ELb0ELb1ELb0ELb1ELb1EEENS1_21CollectiveEpilogueFwdINS6_IJS8_S8_S9_EEENS6_IJNS7_ILi1EEESH_SH_EEESB_SD_Li256ELb0ELb1ELb1ELb0EEENS1_19SingleTileSchedulerILb0ELb1ELb1ELi128EEEEEEEEEvNT_6ParamsE)
        .other          _ZN7cutlass13device_kernelIN5flash19enable_sm80_to_sm89INS1_16FlashAttnFwdSm80INS1_25CollectiveMainloopFwdSm80ILi8ELi1ELb1EN4cute5tupleIJNS5_1CILi128EEENS7_ILi96EEES8_EEELi128ENS_6half_tEfNS_4arch4Sm80ELb0ELb1ELb0ELb0ELb1ELb0ELb1ELb1EEENS1_21CollectiveEpilogueFwdINS6_IJS8_S8_S9_EEENS6_IJNS7_ILi1EEESH_SH_EEESB_SD_Li256ELb0ELb1ELb1ELb0EEENS1_19SingleTileSchedulerILb0ELb1ELb1ELi128EEEEEEEEEvNT_6ParamsE,@"STO_CUDA_ENTRY STV_DEFAULT"
_ZN7cutlass13device_kernelIN5flash19enable_sm80_to_sm89INS1_16FlashAttnFwdSm80INS1_25CollectiveMainloopFwdSm80ILi8ELi1ELb1EN4cute5tupleIJNS5_1CILi128EEENS7_ILi96EEES8_EEELi128ENS_6half_tEfNS_4arch4Sm80ELb0ELb1ELb0ELb0ELb1ELb0ELb1ELb1EEENS1_21CollectiveEpilogueFwdINS6_IJS8_S8_S9_EEENS6_IJNS7_ILi1EEESH_SH_EEESB_SD_Li256ELb0ELb1ELb1ELb0EEENS1_19SingleTileSchedulerILb0ELb1ELb1ELi128EEEEEEEEEvNT_6ParamsE:
[----:B------:R-:W-:Y:S01]  /*0000*/  LDC R1, c[0x0][0x28] ;  /* 0x00000a00ff017b82 */ /* 0x000fe20000000800 */
[----:B------:R-:W-:Y:S05]  /*0010*/  EXIT ;  /* 0x000000000000794d */ /* 0x000fea0003800000 */
.L_x_13:
        /* <DEDUP_REMOVED lines=14> */
.L_x_37:


//--------------------- .text._ZN7cutlass13device_kernelIN5flash19enable_sm80_to_sm89INS1_16FlashAttnFwdSm80INS1_25CollectiveMainloopFwdSm80ILi8ELi1ELb1EN4cute5tupleIJNS5_1CILi128EEES8_S8_EEELi128ENS_6half_tEfNS_4arch4Sm80ELb1ELb0ELb0ELb0ELb1ELb0ELb1ELb1EEENS1_21CollectiveEpilogueFwdIS9_NS6_IJNS7_ILi1EEESF_SF_EEESA_SC_Li256ELb0ELb1ELb1ELb0EEENS1_30DynamicPersistentTileSchedulerILi256ELi256ELb1ELb1ELb0EEEEEEEEEvNT_6ParamsE --------------------------
	.section	.text._ZN7cutlass13device_kernelIN5flash19enable_sm80_to_sm89INS1_16FlashAttnFwdSm80INS1_25CollectiveMainloopFwdSm80ILi8ELi1ELb1EN4cute5tupleIJNS5_1CILi128EEES8_S8_EEELi128ENS_6half_tEfNS_4arch4Sm80ELb1ELb0ELb0ELb0ELb1ELb0ELb1ELb1EEENS1_21CollectiveEpilogueFwdIS9_NS6_IJNS7_ILi1EEESF_SF_EEESA_SC_Li256ELb0ELb1ELb1ELb0EEENS1_30DynamicPersistentTileSchedulerILi256ELi256ELb1ELb1ELb0EEEEEEEEEvNT_6ParamsE,"ax",@progbits
	.align	128
.text._ZN7cutlass13device_kernelIN5flash19enable_sm80_to_sm89INS1_16FlashAttnFwdSm80INS1_25CollectiveMainloopFwdSm80ILi8ELi1ELb1EN4cute5tupleIJNS5_1CILi128EEES8_S8_EEELi128ENS_6half_tEfNS_4arch4Sm80ELb1ELb0ELb0ELb0ELb1ELb0ELb1ELb1EEENS1_21CollectiveEpilogueFwdIS9_NS6_IJNS7_ILi1EEESF_SF_EEESA_SC_Li256ELb0ELb1ELb1ELb0EEENS1_30DynamicPersistentTileSchedulerILi256ELi256ELb1ELb1ELb0EEEEEEEEEvNT_6ParamsE:
        .type           _ZN7cutlass13device_kernelIN5flash19enable_sm80_to_sm89INS1_16FlashAttnFwdSm80INS1_25CollectiveMainloopFwdSm80ILi8ELi1ELb1EN4cute5tupleIJNS5_1CILi128EEES8_S8_EEELi128ENS_6half_tEfNS_4arch4Sm80ELb1ELb0ELb0ELb0ELb1ELb0ELb1ELb1EEENS1_21CollectiveEpilogueFwdIS9_NS6_IJNS7_ILi1EEESF_SF_EEESA_SC_Li256ELb0ELb1ELb1ELb0EEENS1_30DynamicPersistentTileSchedulerILi256ELi256ELb1ELb1ELb0EEEEEEEEEvNT_6ParamsE,@function
        .size           _ZN7cutlass13device_kernelIN5flash19enable_sm80_to_sm89INS1_16FlashAttnFwdSm80INS1_25CollectiveMainloopFwdSm80ILi8ELi1ELb1EN4cute5tupleIJNS5_1CILi128EEES8_S8_EEELi128ENS_6half_tEfNS_4arch4Sm80ELb1ELb0ELb0ELb0ELb1ELb0ELb1ELb1EEENS1_21CollectiveEpilogueFwdIS9_NS6_IJNS7_ILi1EEESF_SF_EEESA_SC_Li256ELb0ELb1ELb1ELb0EEENS1_30DynamicPersistentTileSchedulerILi256ELi256ELb1ELb1ELb0EEEEEEEEEvNT_6ParamsE,(.L_x_38 - _ZN7cutlass13device_kernelIN5flash19enable_sm80_to_sm89INS1_16FlashAttnFwdSm80INS1_25CollectiveMainloopFwdSm80ILi8ELi1ELb1EN4cute5tupleIJNS5_1CILi128EEES8_S8_EEELi128ENS_6half_tEfNS_4arch4Sm80ELb1ELb0ELb0ELb0ELb1ELb0ELb1ELb1EEENS1_21CollectiveEpilogueFwdIS9_NS6_IJNS7_ILi1EEESF_SF_EEESA_SC_Li256ELb0ELb1ELb1ELb0EEENS1_30DynamicPersistentTileSchedulerILi256ELi256ELb1ELb1ELb0EEEEEEEEEvNT_6ParamsE)
        .other          _ZN7cutlass13device_kernelIN5flash19enable_sm80_to_sm89INS1_16FlashAttnFwdSm80INS1_25CollectiveMainloopFwdSm80ILi8ELi1ELb1EN4cute5tupleIJNS5_1CILi128EEES8_S8_EEELi128ENS_6half_tEfNS_4arch4Sm80ELb1ELb0ELb0ELb0ELb1ELb0ELb1ELb1EEENS1_21CollectiveEpilogueFwdIS9_NS6_IJNS7_ILi1EEESF_SF_EEESA_SC_Li256ELb0ELb1ELb1ELb0EEENS1_30DynamicPersistentTileSchedulerILi256ELi256ELb1ELb1ELb0EEEEEEEEEvNT_6ParamsE,@"STO_CUDA_ENTRY STV_DEFAULT"
_ZN7cutlass13device_kernelIN5flash19enable_sm80_to_sm89INS1_16FlashAttnFwdSm80INS1_25CollectiveMainloopFwdSm80ILi8ELi1ELb1EN4cute5tupleIJNS5_1CILi128EEES8_S8_EEELi128ENS_6half_tEfNS_4arch4Sm80ELb1ELb0ELb0ELb0ELb1ELb0ELb1ELb1EEENS1_21CollectiveEpilogueFwdIS9_NS6_IJNS7_ILi1EEESF_SF_EEESA_SC_Li256ELb0ELb1ELb1ELb0EEENS1_30DynamicPersistentTileSchedulerILi256ELi256ELb1ELb1ELb0EEEEEEEEEvNT_6ParamsE:
[----:B------:R-:W-:Y:S01]  /*0000*/  LDC R1, c[0x0][0x28] ;  /* 0x00000a00ff017b82 */ /* 0x000fe20000000800 */
[----:B------:R-:W-:Y:S05]  /*0010*/  EXIT ;  /* 0x000000000000794d */ /* 0x000fea0003800000 */
.L_x_14:
        /* <DEDUP_REMOVED lines=14> */
.L_x_38:


//--------------------- .text._ZN7cutlass13device_kernelIN5flash19enable_sm80_to_sm89INS1_16FlashAttnFwdSm80INS1_25CollectiveMainloopFwdSm80ILi4ELi1ELb0EN4cute5tupleIJNS5_1CILi128EEENS7_ILi64EEES8_EEELi128ENS_6half_tEfNS_4arch4Sm80ELb0ELb0ELb0ELb0ELb1ELb0ELb1ELb1EEENS1_21CollectiveEpilogueFwdINS6_IJS8_S8_S9_EEENS6_IJNS7_ILi1EEESH_SH_EEESB_SD_Li128ELb0ELb1ELb1ELb0EEENS1_19SingleTileSchedulerILb0ELb1ELb1ELi128EEEEEEEEEvNT_6ParamsE --------------------------
	.section	.text._ZN7cutlass13device_kernelIN5flash19enable_sm80_to_sm89INS1_16FlashAttnFwdSm80INS1_25CollectiveMainloopFwdSm80ILi4ELi1ELb0EN4cute5tupleIJNS5_1CILi128EEENS7_ILi64EEES8_EEELi128ENS_6half_tEfNS_4arch4Sm80ELb0ELb0ELb0ELb0ELb1ELb0ELb1ELb1EEENS1_21CollectiveEpilogueFwdINS6_IJS8_S8_S9_EEENS6_IJNS7_ILi1EEESH_SH_EEESB_SD_Li128ELb0ELb1ELb1ELb0EEENS1_19SingleTileSchedulerILb0ELb1ELb1ELi128EEEEEEEEEvNT_6ParamsE,"ax",@progbits
	.align	128
.text._ZN7cutlass13device_kernelIN5flash19enable_sm80_to_sm89INS1_16FlashAttnFwdSm80INS1_25CollectiveMainloopFwdSm80ILi4ELi1ELb0EN4cute5tupleIJNS5_1CILi128EEENS7_ILi64EEES8_EEELi128ENS_6half_tEfNS_4arch4Sm80ELb0ELb0ELb0ELb0ELb1ELb0ELb1ELb1EEENS1_21CollectiveEpilogueFwdINS6_IJS8_S8_S9_EEENS6_IJNS7_ILi1EEESH_SH_EEESB_SD_Li128ELb0ELb1ELb1ELb0EEENS1_19SingleTileSchedulerILb0ELb1ELb1ELi128EEEEEEEEEvNT_6ParamsE:
        .type           _ZN7cutlass13device_kernelIN5flash19enable_sm80_to_sm89INS1_16FlashAttnFwdSm80INS1_25CollectiveMainloopFwdSm80ILi4ELi1ELb0EN4cute5tupleIJNS5_1CILi128EEENS7_ILi64EEES8_EEELi128ENS_6half_tEfNS_4arch4Sm80ELb0ELb0ELb0ELb0ELb1ELb0ELb1ELb1EEENS1_21CollectiveEpilogueFwdINS6_IJS8_S8_S9_EEENS6_IJNS7_ILi1EEESH_SH_EEESB_SD_Li128ELb0ELb1ELb1ELb0EEENS1_19SingleTileSchedulerILb0ELb1ELb1ELi128EEEEEEEEEvNT_6ParamsE,@function
        .size           _ZN7cutlass13device_kernelIN5flash19enable_sm80_to_sm89INS1_16FlashAttnFwdSm80INS1_25CollectiveMainloopFwdSm80ILi4ELi1ELb0EN4cute5tupleIJNS5_1CILi128EEENS7_ILi64EEES8_EEELi128ENS_6half_tEfNS_4arch4Sm80ELb0ELb0ELb0ELb0ELb1ELb0ELb1ELb1EEENS1_21CollectiveEpilogueFwdINS6_IJS8_S8_S9_EEENS6_IJNS7_ILi1EEESH_SH_EEESB_SD_Li128ELb0ELb1ELb1ELb0EEENS1_19SingleTileSchedulerILb0ELb1ELb1ELi128EEEEEEEEEvNT_6ParamsE,(.L_x_39 - _ZN7cutlass13device_kernelIN5flash19enable_sm80_to_sm89INS1_16FlashAttnFwdSm80INS1_25CollectiveMainloopFwdSm80ILi4ELi1ELb0EN4cute5tupleIJNS5_1CILi128EEENS7_ILi64EEES8_EEELi128ENS_6half_tEfNS_4arch4Sm80ELb0ELb0ELb0ELb0ELb1ELb0ELb1ELb1EEENS1_21CollectiveEpilogueFwdINS6_IJS8_S8_S9_EEENS6_IJNS7_ILi1EEESH_SH_EEESB_SD_Li128ELb0ELb1ELb1ELb0EEENS1_19SingleTileSchedulerILb0ELb1ELb1ELi128EEEEEEEEEvNT_6ParamsE)
        .other          _ZN7cutlass13device_kernelIN5flash19enable_sm80_to_sm89INS1_16FlashAttnFwdSm80INS1_25CollectiveMainloopFwdSm80ILi4ELi1ELb0EN4cute5tupleIJNS5_1CILi128EEENS7_ILi64EEES8_EEELi128ENS_6half_tEfNS_4arch4Sm80ELb0ELb0ELb0ELb0ELb1ELb0ELb1ELb1EEENS1_21CollectiveEpilogueFwdINS6_IJS8_S8_S9_EEENS6_IJNS7_ILi1EEESH_SH_EEESB_SD_Li128ELb0ELb1ELb1ELb0EEENS1_19SingleTileSchedulerILb0ELb1ELb1ELi128EEEEEEEEEvNT_6ParamsE,@"STO_CUDA_ENTRY STV_DEFAULT"
_ZN7cutlass13device_kernelIN5flash19enable_sm80_to_sm89INS1_16FlashAttnFwdSm80INS1_25CollectiveMainloopFwdSm80ILi4ELi1ELb0EN4cute5tupleIJNS5_1CILi128EEENS7_ILi64EEES8_EEELi128ENS_6half_tEfNS_4arch4Sm80ELb0ELb0ELb0ELb0ELb1ELb0ELb1ELb1EEENS1_21CollectiveEpilogueFwdINS6_IJS8_S8_S9_EEENS6_IJNS7_ILi1EEESH_SH_EEESB_SD_Li128ELb0ELb1ELb1ELb0EEENS1_19SingleTileSchedulerILb0ELb1ELb1ELi128EEEEEEEEEvNT_6ParamsE:
[----:B------:R-:W-:Y:S01]  /*0000*/  LDC R1, c[0x0][0x28] ;  /* 0x00000a00ff017b82 */ /* 0x000fe20000000800 */
[----:B------:R-:W-:Y:S05]  /*0010*/  EXIT ;  /* 0x000000000000794d */ /* 0x000fea0003800000 */
.L_x_15:
        /* <DEDUP_REMOVED lines=14> */
.L_x_39:


//--------------------- .text._ZN7cutlass13device_kernelIN5flash19enable_sm80_to_sm89INS1_16FlashAttnFwdSm80INS1_25CollectiveMainloopFwdSm80ILi8ELi1ELb1EN4cute5tupleIJNS5_1CILi128EEENS7_ILi112EEES8_EEELi128ENS_6half_tEfNS_4arch4Sm80ELb0ELb0ELb0ELb1ELb1ELb0ELb1ELb1EEENS1_21CollectiveEpilogueFwdINS6_IJS8_S8_S9_EEENS6_IJNS7_ILi1EEESH_SH_EEESB_SD_Li256ELb1ELb1ELb1ELb0EEENS1_36VarlenDynamicPersistentTileSchedulerILi128ELi112ELi256ELi256ELb1ELb1ELb0ELb0ELb1ELb1EEEEEEEEEvNT_6ParamsE --------------------------
	.section	.text._ZN7cutlass13device_kernelIN5flash19enable_sm80_to_sm89INS1_16FlashAttnFwdSm80INS1_25CollectiveMainloopFwdSm80ILi8ELi1ELb1EN4cute5tupleIJNS5_1CILi128EEENS7_ILi112EEES8_EEELi128ENS_6half_tEfNS_4arch4Sm80ELb0ELb0ELb0ELb1ELb1ELb0ELb1ELb1EEENS1_21CollectiveEpilogueFwdINS6_IJS8_S8_S9_EEENS6_IJNS7_ILi1EEESH_SH_EEESB_SD_Li256ELb1ELb1ELb1ELb0EEENS1_36VarlenDynamicPersistentTileSchedulerILi128ELi112ELi256ELi256ELb1ELb1ELb0ELb0ELb1ELb1EEEEEEEEEvNT_6ParamsE,"ax",@progbits
	.align	128
.text._ZN7cutlass13device_kernelIN5flash19enable_sm80_to_sm89INS1_16FlashAttnFwdSm80INS1_25CollectiveMainloopFwdSm80ILi8ELi1ELb1EN4cute5tupleIJNS5_1CILi128EEENS7_ILi112EEES8_EEELi128ENS_6half_tEfNS_4arch4Sm80ELb0ELb0ELb0ELb1ELb1ELb0ELb1ELb1EEENS1_21CollectiveEpilogueFwdINS6_IJS8_S8_S9_EEENS6_IJNS7_ILi1EEESH_SH_EEESB_SD_Li256ELb1ELb1ELb1ELb0EEENS1_36VarlenDynamicPersistentTileSchedulerILi128ELi112ELi256ELi256ELb1ELb1ELb0ELb0ELb1ELb1EEEEEEEEEvNT_6ParamsE:
        .type           _ZN7cutlass13device_kernelIN5flash19enable_sm80_to_sm89INS1_16FlashAttnFwdSm80INS1_25CollectiveMainloopFwdSm80ILi8ELi1ELb1EN4cute5tupleIJNS5_1CILi128EEENS7_ILi112EEES8_EEELi128ENS_6half_tEfNS_4arch4Sm80ELb0ELb0ELb0ELb1ELb1ELb0ELb1ELb1EEENS1_21CollectiveEpilogueFwdINS6_IJS8_S8_S9_EEENS6_IJNS7_ILi1EEESH_SH_EEESB_SD_Li256ELb1ELb1ELb1ELb0EEENS1_36VarlenDynamicPersistentTileSchedulerILi128ELi112ELi256ELi256ELb1ELb1ELb0ELb0ELb1ELb1EEEEEEEEEvNT_6ParamsE,@function
        .size           _ZN7cutlass13device_kernelIN5flash19enable_sm80_to_sm89INS1_16FlashAttnFwdSm80INS1_25CollectiveMainloopFwdSm80ILi8ELi1ELb1EN4cute5tupleIJNS5_1CILi128EEENS7_ILi112EEES8_EEELi128ENS_6half_tEfNS_4arch4Sm80ELb0ELb0ELb0ELb1ELb1ELb0ELb1ELb1EEENS1_21CollectiveEpilogueFwdINS6_IJS8_S8_S9_EEENS6_IJNS7_ILi1EEESH_SH_EEESB_SD_Li256ELb1ELb1ELb1ELb0EEENS1_36VarlenDynamicPersistentTileSchedulerILi128ELi112ELi256ELi256ELb1ELb1ELb0ELb0ELb1ELb1EEEEEEEEEvNT_6ParamsE,(.L_x_40 - _ZN7cutlass13device_kernelIN5flash19enable_sm80_to_sm89INS1_16FlashAttnFwdSm80INS1_25CollectiveMainloopFwdSm80ILi8ELi1ELb1EN4cute5tupleIJNS5_1CILi128EEENS7_ILi112EEES8_EEELi128ENS_6half_tEfNS_4arch4Sm80ELb0ELb0ELb0ELb1ELb1ELb0ELb1ELb1EEENS1_21CollectiveEpilogueFwdINS6_IJS8_S8_S9_EEENS6_IJNS7_ILi1EEESH_SH_EEESB_SD_Li256ELb1ELb1ELb1ELb0EEENS1_36VarlenDynamicPersistentTileSchedulerILi128ELi112ELi256ELi256ELb1ELb1ELb0ELb0ELb1ELb1EEEEEEEEEvNT_6ParamsE)
        .other          _ZN7cutlass13device_kernelIN5flash19enable_sm80_to_sm89INS1_16FlashAttnFwdSm80INS1_25CollectiveMainloopFwdSm80ILi8ELi1ELb1EN4cute5tupleIJNS5_1CILi128EEENS7_ILi112EEES8_EEELi128ENS_6half_tEfNS_4arch4Sm80ELb0ELb0ELb0ELb1ELb1ELb0ELb1ELb1EEENS1_21CollectiveEpilogueFwdINS6_IJS8_S8_S9_EEENS6_IJNS7_ILi1EEESH_SH_EEESB_SD_Li256ELb1ELb1ELb1ELb0EEENS1_36VarlenDynamicPersistentTileSchedulerILi128ELi112ELi256ELi256ELb1ELb1ELb0ELb0ELb1ELb1EEEEEEEEEvNT_6ParamsE,@"STO_CUDA_ENTRY STV_DEFAULT"
_ZN7cutlass13device_kernelIN5flash19enable_sm80_to_sm89INS1_16FlashAttnFwdSm80INS1_25CollectiveMainloopFwdSm80ILi8ELi1ELb1EN4cute5tupleIJNS5_1CILi128EEENS7_ILi112EEES8_EEELi128ENS_6half_tEfNS_4arch4Sm80ELb0ELb0ELb0ELb1ELb1ELb0ELb1ELb1EEENS1_21CollectiveEpilogueFwdINS6_IJS8_S8_S9_EEENS6_IJNS7_ILi1EEESH_SH_EEESB_SD_Li256ELb1ELb1ELb1ELb0EEENS1_36VarlenDynamicPersistentTileSchedulerILi128ELi112ELi256ELi256ELb1ELb1ELb0ELb0ELb1ELb1EEEEEEEEEvNT_6ParamsE:
[----:B------:R-:W-:Y:S01]  /*0000*/  LDC R1, c[0x0][0x28] ;  /* 0x00000a00ff017b82 */ /* 0x000fe20000000800 */
[----:B------:R-:W-:Y:S05]  /*0010*/  EXIT ;  /* 0x000000000000794d */ /* 0x000fea0003800000 */
.L_x_16:
        /* <DEDUP_REMOVED lines=14> */
.L_x_40:


//--------------------- .text._ZN7cutlass13device_kernelIN5flash19enable_sm80_to_sm89INS1_16FlashAttnFwdSm80INS1_25CollectiveMainloopFwdSm80ILi8ELi1ELb1EN4cute5tupleIJNS5_1CILi128EEENS7_ILi112EEES8_EEELi128ENS_6half_tEfNS_4arch4Sm80ELb0ELb0ELb0ELb1ELb1ELb1ELb1ELb1EEENS1_21CollectiveEpilogueFwdINS6_IJS8_S8_S9_EEENS6_IJNS7_ILi1EEESH_SH_EEESB_SD_Li256ELb1ELb1ELb1ELb0EEENS1_36VarlenDynamicPersistentTileSchedulerILi128ELi112ELi256ELi256ELb1ELb1ELb0ELb0ELb1ELb1EEEEEEEEEvNT_6ParamsE --------------------------
	.section	.text._ZN7cutlass13device_kernelIN5flash19enable_sm80_to_sm89INS1_16FlashAttnFwdSm80INS1_25CollectiveMainloopFwdSm80ILi8ELi1ELb1EN4cute5tupleIJNS5_1CILi128EEENS7_ILi112EEES8_EEELi128ENS_6half_tEfNS_4arch4Sm80ELb0ELb0ELb0ELb1ELb1ELb1ELb1ELb1EEENS1_21CollectiveEpilogueFwdINS6_IJS8_S8_S9_EEENS6_IJNS7_ILi1EEESH_SH_EEESB_SD_Li256ELb1ELb1ELb1ELb0EEENS1_36VarlenDynamicPersistentTileSchedulerILi128ELi112ELi256ELi256ELb1ELb1ELb0ELb0ELb1ELb1EEEEEEEEEvNT_6ParamsE,"ax",@progbits
	.align	128
.text._ZN7cutlass13device_kernelIN5flash19enable_sm80_to_sm89INS1_16FlashAttnFwdSm80INS1_25CollectiveMainloopFwdSm80ILi8ELi1ELb1EN4cute5tupleIJNS5_1CILi128EEENS7_ILi112EEES8_EEELi128ENS_6half_tEfNS_4arch4Sm80ELb0ELb0ELb0ELb1ELb1ELb1ELb1ELb1EEENS1_21CollectiveEpilogueFwdINS6_IJS8_S8_S9_EEENS6_IJNS7_ILi1EEESH_SH_EEESB_SD_Li256ELb1ELb1ELb1ELb0EEENS1_36VarlenDynamicPersistentTileSchedulerILi128ELi112ELi256ELi256ELb1ELb1ELb0ELb0ELb1ELb1EEEEEEEEEvNT_6ParamsE:
        .type           _ZN7cutlass13device_kernelIN5flash19enable_sm80_to_sm89INS1_16FlashAttnFwdSm80INS1_25CollectiveMainloopFwdSm80ILi8ELi1ELb1EN4cute5tupleIJNS5_1CILi128EEENS7_ILi112EEES8_EEELi128ENS_6half_tEfNS_4arch4Sm80ELb0ELb0ELb0ELb1ELb1ELb1ELb1ELb1EEENS1_21CollectiveEpilogueFwdINS6_IJS8_S8_S9_EEENS6_IJNS7_ILi1EEESH_SH_EEESB_SD_Li256ELb1ELb1ELb1ELb0EEENS1_36VarlenDynamicPersistentTileSchedulerILi128ELi112ELi256ELi256ELb1ELb1ELb0ELb0ELb1ELb1EEEEEEEEEvNT_6ParamsE,@function
        .size           _ZN7cutlass13device_kernelIN5flash19enable_sm80_to_sm89INS1_16FlashAttnFwdSm80INS1_25CollectiveMainloopFwdSm80ILi8ELi1ELb1EN4cute5tupleIJNS5_1CILi128EEENS7_ILi112EEES8_EEELi128ENS_6half_tEfNS_4arch4Sm80ELb0ELb0ELb0ELb1ELb1ELb1ELb1ELb1EEENS1_21CollectiveEpilogueFwdINS6_IJS8_S8_S9_EEENS6_IJNS7_ILi1EEESH_SH_EEESB_SD_Li256ELb1ELb1ELb1ELb0EEENS1_36VarlenDynamicPersistentTileSchedulerILi128ELi112ELi256ELi256ELb1ELb1ELb0ELb0ELb1ELb1EEEEEEEEEvNT_6ParamsE,(.L_x_41 - _ZN7cutlass13device_kernelIN5flash19enable_sm80_to_sm89INS1_16FlashAttnFwdSm80INS1_25CollectiveMainloopFwdSm80ILi8ELi1ELb1EN4cute5tupleIJNS5_1CILi128EEENS7_ILi112EEES8_EEELi128ENS_6half_tEfNS_4arch4Sm80ELb0ELb0ELb0ELb1ELb1ELb1ELb1ELb1EEENS1_21CollectiveEpilogueFwdINS6_IJS8_S8_S9_EEENS6_IJNS7_ILi1EEESH_SH_EEESB_SD_Li256ELb1ELb1ELb1ELb0EEENS1_36VarlenDynamicPersistentTileSchedulerILi128ELi112ELi256ELi256ELb1ELb1ELb0ELb0ELb1ELb1EEEEEEEEEvNT_6ParamsE)
        .other          _ZN7cutlass13device_kernelIN5flash19enable_sm80_to_sm89INS1_16FlashAttnFwdSm80INS1_25CollectiveMainloopFwdSm80ILi8ELi1ELb1EN4cute5tupleIJNS5_1CILi128EEENS7_ILi112EEES8_EEELi128ENS_6half_tEfNS_4arch4Sm80ELb0ELb0ELb0ELb1ELb1ELb1ELb1ELb1EEENS1_21CollectiveEpilogueFwdINS6_IJS8_S8_S9_EEENS6_IJNS7_ILi1EEESH_SH_EEESB_SD_Li256ELb1ELb1ELb1ELb0EEENS1_36VarlenDynamicPersistentTileSchedulerILi128ELi112ELi256ELi256ELb1ELb1ELb0ELb0ELb1ELb1EEEEEEEEEvNT_6ParamsE,@"STO_CUDA_ENTRY STV_DEFAULT"
_ZN7cutlass13device_kernelIN5flash19enable_sm80_to_sm89INS1_16FlashAttnFwdSm80INS1_25CollectiveMainloopFwdSm80ILi8ELi1ELb1EN4cute5tupleIJNS5_1CILi128EEENS7_ILi112EEES8_EEELi128ENS_6half_tEfNS_4arch4Sm80ELb0ELb0ELb0ELb1ELb1ELb1ELb1ELb1EEENS1_21CollectiveEpilogueFwdINS6_IJS8_S8_S9_EEENS6_IJNS7_ILi1EEESH_SH_EEESB_SD_Li256ELb1ELb1ELb1ELb0EEENS1_36VarlenDynamicPersistentTileSchedulerILi128ELi112ELi256ELi256ELb1ELb1ELb0ELb0ELb1ELb1EEEEEEEEEvNT_6ParamsE:
[----:B------:R-:W-:Y:S01]  /*0000*/  LDC R1, c[0x0][0x28] ;  /* 0x00000a00ff017b82 */ /* 0x000fe20000000800 */
[----:B------:R-:W-:Y:S05]  /*0010*/  EXIT ;  /* 0x000000000000794d */ /* 0x000fea0003800000 */
.L_x_17:
        /* <DEDUP_REMOVED lines=14> */
.L_x_41:


//--------------------- .text._ZN7cutlass13device_kernelIN5flash19enable_sm80_to_sm89INS1_16FlashAttnFwdSm80INS1_25CollectiveMainloopFwdSm80ILi4ELi1ELb0EN4cute5tupleIJNS5_1CILi128EEENS7_ILi48EEES8_EEELi128ENS_6half_tEfNS_4arch4Sm80ELb0ELb1ELb0ELb0ELb1ELb0ELb1ELb1EEENS1_21CollectiveEpilogueFwdINS6_IJS8_S8_S9_EEENS6_IJNS7_ILi1EEESH_SH_EEESB_SD_Li128ELb0ELb1ELb1ELb0EEENS1_19SingleTileSchedulerILb0ELb1ELb1ELi128EEEEEEEEEvNT_6ParamsE --------------------------
	.section	.text._ZN7cutlass13device_kernelIN5flash19enable_sm80_to_sm89INS1_16FlashAttnFwdSm80INS1_25CollectiveMainloopFwdSm80ILi4ELi1ELb0EN4cute5tupleIJNS5_1CILi128EEENS7_ILi48EEES8_EEELi128ENS_6half_tEfNS_4arch4Sm80ELb0ELb1ELb0ELb0ELb1ELb0ELb1ELb1EEENS1_21CollectiveEpilogueFwdINS6_IJS8_S8_S9_EEENS6_IJNS7_ILi1EEESH_SH_EEESB_SD_Li128ELb0ELb1ELb1ELb0EEENS1_19SingleTileSchedulerILb0ELb1ELb1ELi128EEEEEEEEEvNT_6ParamsE,"ax",@progbits
	.align	128
.text._ZN7cutlass13device_kernelIN5flash19enable_sm80_to_sm89INS1_16FlashAttnFwdSm80INS1_25CollectiveMainloopFwdSm80ILi4ELi1ELb0EN4cute5tupleIJNS5_1CILi128EEENS7_ILi48EEES8_EEELi128ENS_6half_tEfNS_4arch4Sm80ELb0ELb1ELb0ELb0ELb1ELb0ELb1ELb1EEENS1_21CollectiveEpilogueFwdINS6_IJS8_S8_S9_EEENS6_IJNS7_ILi1EEESH_SH_EEESB_SD_Li128ELb0ELb1ELb1ELb0EEENS1_19SingleTileSchedulerILb0ELb1ELb1ELi128EEEEEEEEEvNT_6ParamsE:
        .type           _ZN7cutlass13device_kernelIN5flash19enable_sm80_to_sm89INS1_16FlashAttnFwdSm80INS1_25CollectiveMainloopFwdSm80ILi4ELi1ELb0EN4cute5tupleIJNS5_1CILi128EEENS7_ILi48EEES8_EEELi128ENS_6half_tEfNS_4arch4Sm80ELb0ELb1ELb0ELb0ELb1ELb0ELb1ELb1EEENS1_21CollectiveEpilogueFwdINS6_IJS8_S8_S9_EEENS6_IJNS7_ILi1EEESH_SH_EEESB_SD_Li128ELb0ELb1ELb1ELb0EEENS1_19SingleTileSchedulerILb0ELb1ELb1ELi128EEEEEEEEEvNT_6ParamsE,@function
        .size           _ZN7cutlass13device_kernelIN5flash19enable_sm80_to_sm89INS1_16FlashAttnFwdSm80INS1_25CollectiveMainloopFwdSm80ILi4ELi1ELb0EN4cute5tupleIJNS5_1CILi128EEENS7_ILi48EEES8_EEELi128ENS_6half_tEfNS_4arch4Sm80ELb0ELb1ELb0ELb0ELb1ELb0ELb1ELb1EEENS1_21CollectiveEpilogueFwdINS6_IJS8_S8_S9_EEENS6_IJNS7_ILi1EEESH_SH_EEESB_SD_Li128ELb0ELb1ELb1ELb0EEENS1_19SingleTileSchedulerILb0ELb1ELb1ELi128EEEEEEEEEvNT_6ParamsE,(.L_x_42 - _ZN7cutlass13device_kernelIN5flash19enable_sm80_to_sm89INS1_16FlashAttnFwdSm80INS1_25CollectiveMainloopFwdSm80ILi4ELi1ELb0EN4cute5tupleIJNS5_1CILi128EEENS7_ILi48EEES8_EEELi128ENS_6half_tEfNS_4arch4Sm80ELb0ELb1ELb0ELb0ELb1ELb0ELb1ELb1EEENS1_21CollectiveEpilogueFwdINS6_IJS8_S8_S9_EEENS6_IJNS7_ILi1EEESH_SH_EEESB_SD_Li128ELb0ELb1ELb1ELb0EEENS1_19SingleTileSchedulerILb0ELb1ELb1ELi128EEEEEEEEEvNT_6ParamsE)
        .other          _ZN7cutlass13device_kernelIN5flash19enable_sm80_to_sm89INS1_16FlashAttnFwdSm80INS1_25CollectiveMainloopFwdSm80ILi4ELi1ELb0EN4cute5tupleIJNS5_1CILi128EEENS7_ILi48EEES8_EEELi128ENS_6half_tEfNS_4arch4Sm80ELb0ELb1ELb0ELb0ELb1ELb0ELb1ELb1EEENS1_21CollectiveEpilogueFwdINS6_IJS8_S8_S9_EEENS6_IJNS7_ILi1EEESH_SH_EEESB_SD_Li128ELb0ELb1ELb1ELb0EEENS1_19SingleTileSchedulerILb0ELb1ELb1ELi128EEEEEEEEEvNT_6ParamsE,@"STO_CUDA_ENTRY STV_DEFAULT"
_ZN7cutlass13device_kernelIN5flash19enable_sm80_to_sm89INS1_16FlashAttnFwdSm80INS1_25CollectiveMainloopFwdSm80ILi4ELi1ELb0EN4cute5tupleIJNS5_1CILi128EEENS7_ILi48EEES8_EEELi128ENS_6half_tEfNS_4arch4Sm80ELb0ELb1ELb0ELb0ELb1ELb0ELb1ELb1EEENS1_21CollectiveEpilogueFwdINS6_IJS8_S8_S9_EEENS6_IJNS7_ILi1EEESH_SH_EEESB_SD_Li128ELb0ELb1ELb1ELb0EEENS1_19SingleTileSchedulerILb0ELb1ELb1ELi128EEEEEEEEEvNT_6ParamsE:
[----:B------:R-:W-:Y:S01]  /*0000*/  LDC R1, c[0x0][0x28] ;  /* 0x00000a00ff017b82 */ /* 0x000fe20000000800 */
[----:B------:R-:W-:Y:S05]  /*0010*/  EXIT ;  /* 0x000000000000794d */ /* 0x000fea0003800000 */
.L_x_18:
        /* <DEDUP_REMOVED lines=14> */
.L_x_42:


//--------------------- .text._ZN7cutlass13device_kernelIN5flash19enable_sm80_to_sm89INS1_16FlashAttnFwdSm80INS1_25CollectiveMainloopFwdSm80ILi8ELi1ELb1EN4cute5tupleIJNS5_1CILi128EEENS7_ILi96EEES8_EEELi128ENS_6half_tEfNS_4arch4Sm80ELb0ELb1ELb0ELb1ELb1ELb0ELb1ELb1EEENS1_21CollectiveEpilogueFwdINS6_IJS8_S8_S9_EEENS6_IJNS7_ILi1EEESH_SH_EEESB_SD_Li256ELb1ELb1ELb1ELb0EEENS1_36VarlenDynamicPersistentTileSchedulerILi128ELi96ELi256ELi256ELb1ELb1ELb0ELb1ELb0ELb1EEEEEEEEEvNT_6ParamsE --------------------------
	.section	.text._ZN7cutlass13device_kernelIN5flash19enable_sm80_to_sm89INS1_16FlashAttnFwdSm80INS1_25CollectiveMainloopFwdSm80ILi8ELi1ELb1EN4cute5tupleIJNS5_1CILi128EEENS7_ILi96EEES8_EEELi128ENS_6half_tEfNS_4arch4Sm80ELb0ELb1ELb0ELb1ELb1ELb0ELb1ELb1EEENS1_21CollectiveEpilogueFwdINS6_IJS8_S8_S9_EEENS6_IJNS7_ILi1EEESH_SH_EEESB_SD_Li256ELb1ELb1ELb1ELb0EEENS1_36VarlenDynamicPersistentTileSchedulerILi128ELi96ELi256ELi256ELb1ELb1ELb0ELb1ELb0ELb1EEEEEEEEEvNT_6ParamsE,"ax",@progbits
	.align	128
.text._ZN7cutlass13device_kernelIN5flash19enable_sm80_to_sm89INS1_16FlashAttnFwdSm80INS1_25CollectiveMainloopFwdSm80ILi8ELi1ELb1EN4cute5tupleIJNS5_1CILi128EEENS7_ILi96EEES8_EEELi128ENS_6half_tEfNS_4arch4Sm80ELb0ELb1ELb0ELb1ELb1ELb0ELb1ELb1EEENS1_21CollectiveEpilogueFwdINS6_IJS8_S8_S9_EEENS6_IJNS7_ILi1EEESH_SH_EEESB_SD_Li256ELb1ELb1ELb1ELb0EEENS1_36VarlenDynamicPersistentTileSchedulerILi128ELi96ELi256ELi256ELb1ELb1ELb0ELb1ELb0ELb1EEEEEEEEEvNT_6ParamsE:
        .type           _ZN7cutlass13device_kernelIN5flash19enable_sm80_to_sm89INS1_16FlashAttnFwdSm80INS1_25CollectiveMainloopFwdSm80ILi8ELi1ELb1EN4cute5tupleIJNS5_1CILi128EEENS7_ILi96EEES8_EEELi128ENS_6half_tEfNS_4arch4Sm80ELb0ELb1ELb0ELb1ELb1ELb0ELb1ELb1EEENS1_21CollectiveEpilogueFwdINS6_IJS8_S8_S9_EEENS6_IJNS7_ILi1EEESH_SH_EEESB_SD_Li256ELb1ELb1ELb1ELb0EEENS1_36VarlenDynamicPersistentTileSchedulerILi128ELi96ELi256ELi256ELb1ELb1ELb0ELb1ELb0ELb1EEEEEEEEEvNT_6ParamsE,@function
        .size           _ZN7cutlass13device_kernelIN5flash19enable_sm80_to_sm89INS1_16FlashAttnFwdSm80INS1_25CollectiveMainloopFwdSm80ILi8ELi1ELb1EN4cute5tupleIJNS5_1CILi128EEENS7_ILi96EEES8_EEELi128ENS_6half_tEfNS_4arch4Sm80ELb0ELb1ELb0ELb1ELb1ELb0ELb1ELb1EEENS1_21CollectiveEpilogueFwdINS6_IJS8_S8_S9_EEENS6_IJNS7_ILi1EEESH_SH_EEESB_SD_Li256ELb1ELb1ELb1ELb0EEENS1_36VarlenDynamicPersistentTileSchedulerILi128ELi96ELi256ELi256ELb1ELb1ELb0ELb1ELb0ELb1EEEEEEEEEvNT_6ParamsE,(.L_x_43 - _ZN7cutlass13device_kernelIN5flash19enable_sm80_to_sm89INS1_16FlashAttnFwdSm80INS1_25CollectiveMainloopFwdSm80ILi8ELi1ELb1EN4cute5tupleIJNS5_1CILi128EEENS7_ILi96EEES8_EEELi128ENS_6half_tEfNS_4arch4Sm80ELb0ELb1ELb0ELb1ELb1ELb0ELb1ELb1EEENS1_21CollectiveEpilogueFwdINS6_IJS8_S8_S9_EEENS6_IJNS7_ILi1EEESH_SH_EEESB_SD_Li256ELb1ELb1ELb1ELb0EEENS1_36VarlenDynamicPersistentTileSchedulerILi128ELi96ELi256ELi256ELb1ELb1ELb0ELb1ELb0ELb1EEEEEEEEEvNT_6ParamsE)
        .other          _ZN7cutlass13device_kernelIN5flash19enable_sm80_to_sm89INS1_16FlashAttnFwdSm80INS1_25CollectiveMainloopFwdSm80ILi8ELi1ELb1EN4cute5tupleIJNS5_1CILi128EEENS7_ILi96EEES8_EEELi128ENS_6half_tEfNS_4arch4Sm80ELb0ELb1ELb0ELb1ELb1ELb0ELb1ELb1EEENS1_21CollectiveEpilogueFwdINS6_IJS8_S8_S9_EEENS6_IJNS7_ILi1EEESH_SH_EEESB_SD_Li256ELb1ELb1ELb1ELb0EEENS1_36VarlenDynamicPersistentTileSchedulerILi128ELi96ELi256ELi256ELb1ELb1ELb0ELb1ELb0ELb1EEEEEEEEEvNT_6ParamsE,@"STO_CUDA_ENTRY STV_DEFAULT"
_ZN7cutlass13device_kernelIN5flash19enable_sm80_to_sm89INS1_16FlashAttnFwdSm80INS1_25CollectiveMainloopFwdSm80ILi8ELi1ELb1EN4cute5tupleIJNS5_1CILi128EEENS7_ILi96EEES8_EEELi128ENS_6half_tEfNS_4arch4Sm80ELb0ELb1ELb0ELb1ELb1ELb0ELb1ELb1EEENS1_21CollectiveEpilogueFwdINS6_IJS8_S8_S9_EEENS6_IJNS7_ILi1EEESH_SH_EEESB_SD_Li256ELb1ELb1ELb1ELb0EEENS1_36VarlenDynamicPersistentTileSchedulerILi128ELi96ELi256ELi256ELb1ELb1ELb0ELb1ELb0ELb1EEEEEEEEEvNT_6ParamsE:
[----:B------:R-:W-:Y:S01]  /*0000*/  LDC R1, c[0x0][0x28] ;  /* 0x00000a00ff017b82 */ /* 0x000fe20000000800 */
[----:B------:R-:W-:Y:S05]  /*0010*/  EXIT ;  /* 0x000000000000794d */ /* 0x000fea0003800000 */
.L_x_19:
        /* <DEDUP_REMOVED lines=14> */
.L_x_43:


//--------------------- .text._ZN7cutlass13device_kernelIN5flash19enable_sm80_to_sm89INS1_16FlashAttnFwdSm80INS1_25CollectiveMainloopFwdSm80ILi8ELi1ELb1EN4cute5tupleIJNS5_1CILi128EEENS7_ILi96EEES8_EEELi128ENS_6half_tEfNS_4arch4Sm80ELb0ELb1ELb0ELb1ELb1ELb1ELb1ELb1EEENS1_21CollectiveEpilogueFwdINS6_IJS8_S8_S9_EEENS6_IJNS7_ILi1EEESH_SH_EEESB_SD_Li256ELb1ELb1ELb1ELb0EEENS1_36VarlenDynamicPersistentTileSchedulerILi128ELi96ELi256ELi256ELb1ELb1ELb0ELb1ELb0ELb1EEEEEEEEEvNT_6ParamsE --------------------------
	.section	.text._ZN7cutlass13device_kernelIN5flash19enable_sm80_to_sm89INS1_16FlashAttnFwdSm80INS1_25CollectiveMainloopFwdSm80ILi8ELi1ELb1EN4cute5tupleIJNS5_1CILi128EEENS7_ILi96EEES8_EEELi128ENS_6half_tEfNS_4arch4Sm80ELb0ELb1ELb0ELb1ELb1ELb1ELb1ELb1EEENS1_21CollectiveEpilogueFwdINS6_IJS8_S8_S9_EEENS6_IJNS7_ILi1EEESH_SH_EEESB_SD_Li256ELb1ELb1ELb1ELb0EEENS1_36VarlenDynamicPersistentTileSchedulerILi128ELi96ELi256ELi256ELb1ELb1ELb0ELb1ELb0ELb1EEEEEEEEEvNT_6ParamsE,"ax",@progbits
	.align	128
.text._ZN7cutlass13device_kernelIN5flash19enable_sm80_to_sm89INS1_16FlashAttnFwdSm80INS1_25CollectiveMainloopFwdSm80ILi8ELi1ELb1EN4cute5tupleIJNS5_1CILi128EEENS7_ILi96EEES8_EEELi128ENS_6half_tEfNS_4arch4Sm80ELb0ELb1ELb0ELb1ELb1ELb1ELb1ELb1EEENS1_21CollectiveEpilogueFwdINS6_IJS8_S8_S9_EEENS6_IJNS7_ILi1EEESH_SH_EEESB_SD_Li256ELb1ELb1ELb1ELb0EEENS1_36VarlenDynamicPersistentTileSchedulerILi128ELi96ELi256ELi256ELb1ELb1ELb0ELb1ELb0ELb1EEEEEEEEEvNT_6ParamsE:
        .type           _ZN7cutlass13device_kernelIN5flash19enable_sm80_to_sm89INS1_16FlashAttnFwdSm80INS1_25CollectiveMainloopFwdSm80ILi8ELi1ELb1EN4cute5tupleIJNS5_1CILi128EEENS7_ILi96EEES8_EEELi128ENS_6half_tEfNS_4arch4Sm80ELb0ELb1ELb0ELb1ELb1ELb1ELb1ELb1EEENS1_21CollectiveEpilogueFwdINS6_IJS8_S8_S9_EEENS6_IJNS7_ILi1EEESH_SH_EEESB_SD_Li256ELb1ELb1ELb1ELb0EEENS1_36VarlenDynamicPersistentTileSchedulerILi128ELi96ELi256ELi256ELb1ELb1ELb0ELb1ELb0ELb1EEEEEEEEEvNT_6ParamsE,@function
        .size           _ZN7cutlass13device_kernelIN5flash19enable_sm80_to_sm89INS1_16FlashAttnFwdSm80INS1_25CollectiveMainloopFwdSm80ILi8ELi1ELb1EN4cute5tupleIJNS5_1CILi128EEENS7_ILi96EEES8_EEELi128ENS_6half_tEfNS_4arch4Sm80ELb0ELb1ELb0ELb1ELb1ELb1ELb1ELb1EEENS1_21CollectiveEpilogueFwdINS6_IJS8_S8_S9_EEENS6_IJNS7_ILi1EEESH_SH_EEESB_SD_Li256ELb1ELb1ELb1ELb0EEENS1_36VarlenDynamicPersistentTileSchedulerILi128ELi96ELi256ELi256ELb1ELb1ELb0ELb1ELb0ELb1EEEEEEEEEvNT_6ParamsE,(.L_x_44 - _ZN7cutlass13device_kernelIN5flash19enable_sm80_to_sm89INS1_16FlashAttnFwdSm80INS1_25CollectiveMainloopFwdSm80ILi8ELi1ELb1EN4cute5tupleIJNS5_1CILi128EEENS7_ILi96EEES8_EEELi128ENS_6half_tEfNS_4arch4Sm80ELb0ELb1ELb0ELb1ELb1ELb1ELb1ELb1EEENS1_21CollectiveEpilogueFwdINS6_IJS8_S8_S9_EEENS6_IJNS7_ILi1EEESH_SH_EEESB_SD_Li256ELb1ELb1ELb1ELb0EEENS1_36VarlenDynamicPersistentTileSchedulerILi128ELi96ELi256ELi256ELb1ELb1ELb0ELb1ELb0ELb1EEEEEEEEEvNT_6ParamsE)
        .other          _ZN7cutlass13device_kernelIN5flash19enable_sm80_to_sm89INS1_16FlashAttnFwdSm80INS1_25CollectiveMainloopFwdSm80ILi8ELi1ELb1EN4cute5tupleIJNS5_1CILi128EEENS7_ILi96EEES8_EEELi128ENS_6half_tEfNS_4arch4Sm80ELb0ELb1ELb0ELb1ELb1ELb1ELb1ELb1EEENS1_21CollectiveEpilogueFwdINS6_IJS8_S8_S9_EEENS6_IJNS7_ILi1EEESH_SH_EEESB_SD_Li256ELb1ELb1ELb1ELb0EEENS1_36VarlenDynamicPersistentTileSchedulerILi128ELi96ELi256ELi256ELb1ELb1ELb0ELb1ELb0ELb1EEEEEEEEEvNT_6ParamsE,@"STO_CUDA_ENTRY STV_DEFAULT"
_ZN7cutlass13device_kernelIN5flash19enable_sm80_to_sm89INS1_16FlashAttnFwdSm80INS1_25CollectiveMainloopFwdSm80ILi8ELi1ELb1EN4cute5tupleIJNS5_1CILi128EEENS7_ILi96EEES8_EEELi128ENS_6half_tEfNS_4arch4Sm80ELb0ELb1ELb0ELb1ELb1ELb1ELb1ELb1EEENS1_21CollectiveEpilogueFwdINS6_IJS8_S8_S9_EEENS6_IJNS7_ILi1EEESH_SH_EEESB_SD_Li256ELb1ELb1ELb1ELb0EEENS1_36VarlenDynamicPersistentTileSchedulerILi128ELi96ELi256ELi256ELb1ELb1ELb0ELb1ELb0ELb1EEEEEEEEEvNT_6ParamsE:
[----:B------:R-:W-:Y:S01]  /*0000*/  LDC R1, c[0x0][0x28] ;  /* 0x00000a00ff017b82 */ /* 0x000fe20000000800 */
[----:B------:R-:W-:Y:S05]  /*0010*/  EXIT ;  /* 0x000000000000794d */ /* 0x000fea0003800000 */
.L_x_20:
        /* <DEDUP_REMOVED lines=14> */
.L_x_44:


//--------------------- .text._ZN7cutlass13device_kernelIN5flash19enable_sm80_to_sm89INS1_16FlashAttnFwdSm80INS1_25CollectiveMainloopFwdSm80ILi4ELi1ELb0EN4cute5tupleIJNS5_1CILi128EEENS7_ILi64EEES8_EEELi128ENS_6half_tEfNS_4arch4Sm80ELb1ELb0ELb0ELb0ELb1ELb0ELb1ELb1EEENS1_21CollectiveEpilogueFwdINS6_IJS8_S8_S9_EEENS6_IJNS7_ILi1EEESH_SH_EEESB_SD_Li128ELb0ELb1ELb1ELb0EEENS1_30DynamicPersistentTileSchedulerILi128ELi128ELb1ELb1ELb0EEEEEEEEEvNT_6ParamsE --------------------------
	.section	.text._ZN7cutlass13device_kernelIN5flash19enable_sm80_to_sm89INS1_16FlashAttnFwdSm80INS1_25CollectiveMainloopFwdSm80ILi4ELi1ELb0EN4cute5tupleIJNS5_1CILi128EEENS7_ILi64EEES8_EEELi128ENS_6half_tEfNS_4arch4Sm80ELb1ELb0ELb0ELb0ELb1ELb0ELb1ELb1EEENS1_21CollectiveEpilogueFwdINS6_IJS8_S8_S9_EEENS6_IJNS7_ILi1EEESH_SH_EEESB_SD_Li128ELb0ELb1ELb1ELb0EEENS1_30DynamicPersistentTileSchedulerILi128ELi128ELb1ELb1ELb0EEEEEEEEEvNT_6ParamsE,"ax",@progbits
	.align	128
.text._ZN7cutlass13device_kernelIN5flash19enable_sm80_to_sm89INS1_16FlashAttnFwdSm80INS1_25CollectiveMainloopFwdSm80ILi4ELi1ELb0EN4cute5tupleIJNS5_1CILi128EEENS7_ILi64EEES8_EEELi128ENS_6half_tEfNS_4arch4Sm80ELb1ELb0ELb0ELb0ELb1ELb0ELb1ELb1EEENS1_21CollectiveEpilogueFwdINS6_IJS8_S8_S9_EEENS6_IJNS7_ILi1EEESH_SH_EEESB_SD_Li128ELb0ELb1ELb1ELb0EEENS1_30DynamicPersistentTileSchedulerILi128ELi128ELb1ELb1ELb0EEEEEEEEEvNT_6ParamsE:
        .type           _ZN7cutlass13device_kernelIN5flash19enable_sm80_to_sm89INS1_16FlashAttnFwdSm80INS1_25CollectiveMainloopFwdSm80ILi4ELi1ELb0EN4cute5tupleIJNS5_1CILi128EEENS7_ILi64EEES8_EEELi128ENS_6half_tEfNS_4arch4Sm80ELb1ELb0ELb0ELb0ELb1ELb0ELb1ELb1EEENS1_21CollectiveEpilogueFwdINS6_IJS8_S8_S9_EEENS6_IJNS7_ILi1EEESH_SH_EEESB_SD_Li128ELb0ELb1ELb1ELb0EEENS1_30DynamicPersistentTileSchedulerILi128ELi128ELb1ELb1ELb0EEEEEEEEEvNT_6ParamsE,@function
        .size           _ZN7cutlass13device_kernelIN5flash19enable_sm80_to_sm89INS1_16FlashAttnFwdSm80INS1_25CollectiveMainloopFwdSm80ILi4ELi1ELb0EN4cute5tupleIJNS5_1CILi128EEENS7_ILi64EEES8_EEELi128ENS_6half_tEfNS_4arch4Sm80ELb1ELb0ELb0ELb0ELb1ELb0ELb1ELb1EEENS1_21CollectiveEpilogueFwdINS6_IJS8_S8_S9_EEENS6_IJNS7_ILi1EEESH_SH_EEESB_SD_Li128ELb0ELb1ELb1ELb0EEENS1_30DynamicPersistentTileSchedulerILi128ELi128ELb1ELb1ELb0EEEEEEEEEvNT_6ParamsE,(.L_x_45 - _ZN7cutlass13device_kernelIN5flash19enable_sm80_to_sm89INS1_16FlashAttnFwdSm80INS1_25CollectiveMainloopFwdSm80ILi4ELi1ELb0EN4cute5tupleIJNS5_1CILi128EEENS7_ILi64EEES8_EEELi128ENS_6half_tEfNS_4arch4Sm80ELb1ELb0ELb0ELb0ELb1ELb0ELb1ELb1EEENS1_21CollectiveEpilogueFwdINS6_IJS8_S8_S9_EEENS6_IJNS7_ILi1EEESH_SH_EEESB_SD_Li128ELb0ELb1ELb1ELb0EEENS1_30DynamicPersistentTileSchedulerILi128ELi128ELb1ELb1ELb0EEEEEEEEEvNT_6ParamsE)
        .other          _ZN7cutlass13device_kernelIN5flash19enable_sm80_to_sm89INS1_16FlashAttnFwdSm80INS1_25CollectiveMainloopFwdSm80ILi4ELi1ELb0EN4cute5tupleIJNS5_1CILi128EEENS7_ILi64EEES8_EEELi128ENS_6half_tEfNS_4arch4Sm80ELb1ELb0ELb0ELb0ELb1ELb0ELb1ELb1EEENS1_21CollectiveEpilogueFwdINS6_IJS8_S8_S9_EEENS6_IJNS7_ILi1EEESH_SH_EEESB_SD_Li128ELb0ELb1ELb1ELb0EEENS1_30DynamicPersistentTileSchedulerILi128ELi128ELb1ELb1ELb0EEEEEEEEEvNT_6ParamsE,@"STO_CUDA_ENTRY STV_DEFAULT"
_ZN7cutlass13device_kernelIN5flash19enable_sm80_to_sm89INS1_16FlashAttnFwdSm80INS1_25CollectiveMainloopFwdSm80ILi4ELi1ELb0EN4cute5tupleIJNS5_1CILi128EEENS7_ILi64EEES8_EEELi128ENS_6half_tEfNS_4arch4Sm80ELb1ELb0ELb0ELb0ELb1ELb0ELb1ELb1EEENS1_21CollectiveEpilogueFwdINS6_IJS8_S8_S9_EEENS6_IJNS7_ILi1EEESH_SH_EEESB_SD_Li128ELb0ELb1ELb1ELb0EEENS1_30DynamicPersistentTileSchedulerILi128ELi128ELb1ELb1ELb0EEEEEEEEEvNT_6ParamsE:
[----:B------:R-:W-:Y:S01]  /*0000*/  LDC R1, c[0x0][0x28] ;  /* 0x00000a00ff017b82 */ /* 0x000fe20000000800 */
[----:B------:R-:W-:Y:S05]  /*0010*/  EXIT ;  /* 0x000000000000794d */ /* 0x000fea0003800000 */
.L_x_21:
        /* <DEDUP_REMOVED lines=14> */
.L_x_45:


//--------------------- .text._ZN7cutlass13device_kernelIN5flash19enable_sm80_to_sm89INS1_16FlashAttnFwdSm80INS1_25CollectiveMainloopFwdSm80ILi8ELi1ELb1EN4cute5tupleIJNS5_1CILi128EEENS7_ILi112EEES8_EEELi128ENS_6half_tEfNS_4arch4Sm80ELb1ELb0ELb0ELb1ELb1ELb0ELb1ELb1EEENS1_21CollectiveEpilogueFwdINS6_IJS8_S8_S9_EEENS6_IJNS7_ILi1EEESH_SH_EEESB_SD_Li256ELb1ELb1ELb1ELb0EEENS1_36VarlenDynamicPersistentTileSchedulerILi128ELi112ELi256ELi256ELb1ELb1ELb0ELb1ELb1ELb1EEEEEEEEEvNT_6ParamsE --------------------------
	.section	.text._ZN7cutlass13device_kernelIN5flash19enable_sm80_to_sm89INS1_16FlashAttnFwdSm80INS1_25CollectiveMainloopFwdSm80ILi8ELi1ELb1EN4cute5tupleIJNS5_1CILi128EEENS7_ILi112EEES8_EEELi128ENS_6half_tEfNS_4arch4Sm80ELb1ELb0ELb0ELb1ELb1ELb0ELb1ELb1EEENS1_21CollectiveEpilogueFwdINS6_IJS8_S8_S9_EEENS6_IJNS7_ILi1EEESH_SH_EEESB_SD_Li256ELb1ELb1ELb1ELb0EEENS1_36VarlenDynamicPersistentTileSchedulerILi128ELi112ELi256ELi256ELb1ELb1ELb0ELb1ELb1ELb1EEEEEEEEEvNT_6ParamsE,"ax",@progbits
	.align	128
.text._ZN7cutlass13device_kernelIN5flash19enable_sm80_to_sm89INS1_16FlashAttnFwdSm80INS1_25CollectiveMainloopFwdSm80ILi8ELi1ELb1EN4cute5tupleIJNS5_1CILi128EEENS7_ILi112EEES8_EEELi128ENS_6half_tEfNS_4arch4Sm80ELb1ELb0ELb0ELb1ELb1ELb0ELb1ELb1EEENS1_21CollectiveEpilogueFwdINS6_IJS8_S8_S9_EEENS6_IJNS7_ILi1EEESH_SH_EEESB_SD_Li256ELb1ELb1ELb1ELb0EEENS1_36VarlenDynamicPersistentTileSchedulerILi128ELi112ELi256ELi256ELb1ELb1ELb0ELb1ELb1ELb1EEEEEEEEEvNT_6ParamsE:
        .type           _ZN7cutlass13device_kernelIN5flash19enable_sm80_to_sm89INS1_16FlashAttnFwdSm80INS1_25CollectiveMainloopFwdSm80ILi8ELi1ELb1EN4cute5tupleIJNS5_1CILi128EEENS7_ILi112EEES8_EEELi128ENS_6half_tEfNS_4arch4Sm80ELb1ELb0ELb0ELb1ELb1ELb0ELb1ELb1EEENS1_21CollectiveEpilogueFwdINS6_IJS8_S8_S9_EEENS6_IJNS7_ILi1EEESH_SH_EEESB_SD_Li256ELb1ELb1ELb1ELb0EEENS1_36VarlenDynamicPersistentTileSchedulerILi128ELi112ELi256ELi256ELb1ELb1ELb0ELb1ELb1ELb1EEEEEEEEEvNT_6ParamsE,@function
        .size           _ZN7cutlass13device_kernelIN5flash19enable_sm80_to_sm89INS1_16FlashAttnFwdSm80INS1_25CollectiveMainloopFwdSm80ILi8ELi1ELb1EN4cute5tupleIJNS5_1CILi128EEENS7_ILi112EEES8_EEELi128ENS_6half_tEfNS_4arch4Sm80ELb1ELb0ELb0ELb1ELb1ELb0ELb1ELb1EEENS1_21CollectiveEpilogueFwdINS6_IJS8_S8_S9_EEENS6_IJNS7_ILi1EEESH_SH_EEESB_SD_Li256ELb1ELb1ELb1ELb0EEENS1_36VarlenDynamicPersistentTileSchedulerILi128ELi112ELi256ELi256ELb1ELb1ELb0ELb1ELb1ELb1EEEEEEEEEvNT_6ParamsE,(.L_x_46 - _ZN7cutlass13device_kernelIN5flash19enable_sm80_to_sm89INS1_16FlashAttnFwdSm80INS1_25CollectiveMainloopFwdSm80ILi8ELi1ELb1EN4cute5tupleIJNS5_1CILi128EEENS7_ILi112EEES8_EEELi128ENS_6half_tEfNS_4arch4Sm80ELb1ELb0ELb0ELb1ELb1ELb0ELb1ELb1EEENS1_21CollectiveEpilogueFwdINS6_IJS8_S8_S9_EEENS6_IJNS7_ILi1EEESH_SH_EEESB_SD_Li256ELb1ELb1ELb1ELb0EEENS1_36VarlenDynamicPersistentTileSchedulerILi128ELi112ELi256ELi256ELb1ELb1ELb0ELb1ELb1ELb1EEEEEEEEEvNT_6ParamsE)
        .other          _ZN7cutlass13device_kernelIN5flash19enable_sm80_to_sm89INS1_16FlashAttnFwdSm80INS1_25CollectiveMainloopFwdSm80ILi8ELi1ELb1EN4cute5tupleIJNS5_1CILi128EEENS7_ILi112EEES8_EEELi128ENS_6half_tEfNS_4arch4Sm80ELb1ELb0ELb0ELb1ELb1ELb0ELb1ELb1EEENS1_21CollectiveEpilogueFwdINS6_IJS8_S8_S9_EEENS6_IJNS7_ILi1EEESH_SH_EEESB_SD_Li256ELb1ELb1ELb1ELb0EEENS1_36VarlenDynamicPersistentTileSchedulerILi128ELi112ELi256ELi256ELb1ELb1ELb0ELb1ELb1ELb1EEEEEEEEEvNT_6ParamsE,@"STO_CUDA_ENTRY STV_DEFAULT"
_ZN7cutlass13device_kernelIN5flash19enable_sm80_to_sm89INS1_16FlashAttnFwdSm80INS1_25CollectiveMainloopFwdSm80ILi8ELi1ELb1EN4cute5tupleIJNS5_1CILi128EEENS7_ILi112EEES8_EEELi128ENS_6half_tEfNS_4arch4Sm80ELb1ELb0ELb0ELb1ELb1ELb0ELb1ELb1EEENS1_21CollectiveEpilogueFwdINS6_IJS8_S8_S9_EEENS6_IJNS7_ILi1EEESH_SH_EEESB_SD_Li256ELb1ELb1ELb1ELb0EEENS1_36VarlenDynamicPersistentTileSchedulerILi128ELi112ELi256ELi256ELb1ELb1ELb0ELb1ELb1ELb1EEEEEEEEEvNT_6ParamsE:
[----:B------:R-:W-:Y:S01]  /*0000*/  LDC R1, c[0x0][0x28] ;  /* 0x00000a00ff017b82 */ /* 0x000fe20000000800 */
[----:B------:R-:W-:Y:S05]  /*0010*/  EXIT ;  /* 0x000000000000794d */ /* 0x000fea0003800000 */
.L_x_22:
        /* <DEDUP_REMOVED lines=14> */
.L_x_46:


//--------------------- .text._ZN7cutlass13device_kernelIN5flash19enable_sm80_to_sm89INS1_16FlashAttnFwdSm80INS1_25CollectiveMainloopFwdSm80ILi8ELi1ELb1EN4cute5tupleIJNS5_1CILi128EEENS7_ILi112EEES8_EEELi128ENS_6half_tEfNS_4arch4Sm80ELb1ELb0ELb0ELb1ELb1ELb1ELb1ELb1EEENS1_21CollectiveEpilogueFwdINS6_IJS8_S8_S9_EEENS6_IJNS7_ILi1EEESH_SH_EEESB_SD_Li256ELb1ELb1ELb1ELb0EEENS1_36VarlenDynamicPersistentTileSchedulerILi128ELi112ELi256ELi256ELb1ELb1ELb0ELb1ELb1ELb1EEEEEEEEEvNT_6ParamsE --------------------------
	.section	.text._ZN7cutlass13device_kernelIN5flash19enable_sm80_to_sm89INS1_16FlashAttnFwdSm80INS1_25CollectiveMainloopFwdSm80ILi8ELi1ELb1EN4cute5tupleIJNS5_1CILi128EEENS7_ILi112EEES8_EEELi128ENS_6half_tEfNS_4arch4Sm80ELb1ELb0ELb0ELb1ELb1ELb1ELb1ELb1EEENS1_21CollectiveEpilogueFwdINS6_IJS8_S8_S9_EEENS6_IJNS7_ILi1EEESH_SH_EEESB_SD_Li256ELb1ELb1ELb1ELb0EEENS1_36VarlenDynamicPersistentTileSchedulerILi128ELi112ELi256ELi256ELb1ELb1ELb0ELb1ELb1ELb1EEEEEEEEEvNT_6ParamsE,"ax",@progbits
	.align	128
.text._ZN7cutlass13device_kernelIN5flash19enable_sm80_to_sm89INS1_16FlashAttnFwdSm80INS1_25CollectiveMainloopFwdSm80ILi8ELi1ELb1EN4cute5tupleIJNS5_1CILi128EEENS7_ILi112EEES8_EEELi128ENS_6half_tEfNS_4arch4Sm80ELb1ELb0ELb0ELb1ELb1ELb1ELb1ELb1EEENS1_21CollectiveEpilogueFwdINS6_IJS8_S8_S9_EEENS6_IJNS7_ILi1EEESH_SH_EEESB_SD_Li256ELb1ELb1ELb1ELb0EEENS1_36VarlenDynamicPersistentTileSchedulerILi128ELi112ELi256ELi256ELb1ELb1ELb0ELb1ELb1ELb1EEEEEEEEEvNT_6ParamsE:
        .type           _ZN7cutlass13device_kernelIN5flash19enable_sm80_to_sm89INS1_16FlashAttnFwdSm80INS1_25CollectiveMainloopFwdSm80ILi8ELi1ELb1EN4cute5tupleIJNS5_1CILi128EEENS7_ILi112EEES8_EEELi128ENS_6half_tEfNS_4arch4Sm80ELb1ELb0ELb0ELb1ELb1ELb1ELb1ELb1EEENS1_21CollectiveEpilogueFwdINS6_IJS8_S8_S9_EEENS6_IJNS7_ILi1EEESH_SH_EEESB_SD_Li256ELb1ELb1ELb1ELb0EEENS1_36VarlenDynamicPersistentTileSchedulerILi128ELi112ELi256ELi256ELb1ELb1ELb0ELb1ELb1ELb1EEEEEEEEEvNT_6ParamsE,@function
        .size           _ZN7cutlass13device_kernelIN5flash19enable_sm80_to_sm89INS1_16FlashAttnFwdSm80INS1_25CollectiveMainloopFwdSm80ILi8ELi1ELb1EN4cute5tupleIJNS5_1CILi128EEENS7_ILi112EEES8_EEELi128ENS_6half_tEfNS_4arch4Sm80ELb1ELb0ELb0ELb1ELb1ELb1ELb1ELb1EEENS1_21CollectiveEpilogueFwdINS6_IJS8_S8_S9_EEENS6_IJNS7_ILi1EEESH_SH_EEESB_SD_Li256ELb1ELb1ELb1ELb0EEENS1_36VarlenDynamicPersistentTileSchedulerILi128ELi112ELi256ELi256ELb1ELb1ELb0ELb1ELb1ELb1EEEEEEEEEvNT_6ParamsE,(.L_x_47 - _ZN7cutlass13device_kernelIN5flash19enable_sm80_to_sm89INS1_16FlashAttnFwdSm80INS1_25CollectiveMainloopFwdSm80ILi8ELi1ELb1EN4cute5tupleIJNS5_1CILi128EEENS7_ILi112EEES8_EEELi128ENS_6half_tEfNS_4arch4Sm80ELb1ELb0ELb0ELb1ELb1ELb1ELb1ELb1EEENS1_21CollectiveEpilogueFwdINS6_IJS8_S8_S9_EEENS6_IJNS7_ILi1EEESH_SH_EEESB_SD_Li256ELb1ELb1ELb1ELb0EEENS1_36VarlenDynamicPersistentTileSchedulerILi128ELi112ELi256ELi256ELb1ELb1ELb0ELb1ELb1ELb1EEEEEEEEEvNT_6ParamsE)
        .other          _ZN7cutlass13device_kernelIN5flash19enable_sm80_to_sm89INS1_16FlashAttnFwdSm80INS1_25CollectiveMainloopFwdSm80ILi8ELi1ELb1EN4cute5tupleIJNS5_1CILi128EEENS7_ILi112EEES8_EEELi128ENS_6half_tEfNS_4arch4Sm80ELb1ELb0ELb0ELb1ELb1ELb1ELb1ELb1EEENS1_21CollectiveEpilogueFwdINS6_IJS8_S8_S9_EEENS6_IJNS7_ILi1EEESH_SH_EEESB_SD_Li256ELb1ELb1ELb1ELb0EEENS1_36VarlenDynamicPersistentTileSchedulerILi128ELi112ELi256ELi256ELb1ELb1ELb0ELb1ELb1ELb1EEEEEEEEEvNT_6ParamsE,@"STO_CUDA_ENTRY STV_DEFAULT"
_ZN7cutlass13device_kernelIN5flash19enable_sm80_to_sm89INS1_16FlashAttnFwdSm80INS1_25CollectiveMainloopFwdSm80ILi8ELi1ELb1EN4cute5tupleIJNS5_1CILi128EEENS7_ILi112EEES8_EEELi128ENS_6half_tEfNS_4arch4Sm80ELb1ELb0ELb0ELb1ELb1ELb1ELb1ELb1EEENS1_21CollectiveEpilogueFwdINS6_IJS8_S8_S9_EEENS6_IJNS7_ILi1EEESH_SH_EEESB_SD_Li256ELb1ELb1ELb1ELb0EEENS1_36VarlenDynamicPersistentTileSchedulerILi128ELi112ELi256ELi256ELb1ELb1ELb0ELb1ELb1ELb1EEEEEEEEEvNT_6ParamsE:
[----:B------:R-:W-:Y:S01]  /*0000*/  LDC R1, c[0x0][0x28] ;  /* 0x00000a00ff017b82 */ /* 0x000fe20000000800 */
[----:B------:R-:W-:Y:S05]  /*0010*/  EXIT ;  /* 0x000000000000794d */ /* 0x000fea0003800000 */
.L_x_23:
        /* <DEDUP_REMOVED lines=14> */
.L_x_47:


//--------------------- .nv.shared.reserved.0     --------------------------
	.section	.nv.shared.reserved.0,"aw",@nobits
	.weak		__nv_reservedSMEM_offset_0_alias
	.size		__nv_reservedSMEM_offset_0_alias, 0, 0
	.other		__nv_reservedSMEM_offset_0_alias,@"STO_CUDA_RESERVED_SHARED STV_DEFAULT"
__nv_reservedSMEM_offset_0_alias:
	.zero		0


//--------------------- .nv.global                --------------------------
	.section	.nv.global,"aw",@nobits
.nv.global:
	.type		_ZN89_INTERNAL_d0ce9be3_53_flash_fwd_hdim128_fp16_paged_split_softcapall_sm80_cu_61719c98_31204cute1_E,@object
	.size		_ZN89_INTERNAL_d0ce9be3_53_flash_fwd_hdim128_fp16_paged_split_softcapall_sm80_cu_61719c98_31204cute1_E,(_ZN89_INTERNAL_d0ce9be3_53_flash_fwd_hdim128_fp16_paged_split_softcapall_sm80_cu_61719c98_31204cuda3std3__45__cpo6cbeginE - _ZN89_INTERNAL_d0ce9be3_53_flash_fwd_hdim128_fp16_paged_split_softcapall_sm80_cu_61719c98_31204cute1_E)
_ZN89_INTERNAL_d0ce9be3_53_flash_fwd_hdim128_fp16_paged_split_softcapall_sm80_cu_61719c98_31204cute1_E:
	.zero		1
	.type		_ZN89_INTERNAL_d0ce9be3_53_flash_fwd_hdim128_fp16_paged_split_softcapall_sm80_cu_61719c98_31204cuda3std3__45__cpo6cbeginE,@object
	.size		_ZN89_INTERNAL_d0ce9be3_53_flash_fwd_hdim128_fp16_paged_split_softcapall_sm80_cu_61719c98_31204cuda3std3__45__cpo6cbeginE,(_ZN89_INTERNAL_d0ce9be3_53_flash_fwd_hdim128_fp16_paged_split_softcapall_sm80_cu_61719c98_31204cuda3std3__48in_placeE - _ZN89_INTERNAL_d0ce9be3_53_flash_fwd_hdim128_fp16_paged_split_softcapall_sm80_cu_61719c98_31204cuda3std3__45__cpo6cbeginE)
_ZN89_INTERNAL_d0ce9be3_53_flash_fwd_hdim128_fp16_paged_split_softcapall_sm80_cu_61719c98_31204cuda3std3__45__cpo6cbeginE:
	.zero		1
	.type		_ZN89_INTERNAL_d0ce9be3_53_flash_fwd_hdim128_fp16_paged_split_softcapall_sm80_cu_61719c98_31204cuda3std3__48in_placeE,@object
	.size		_ZN89_INTERNAL_d0ce9be3_53_flash_fwd_hdim128_fp16_paged_split_softcapall_sm80_cu_61719c98_31204cuda3std3__48in_placeE,(_ZN89_INTERNAL_d0ce9be3_53_flash_fwd_hdim128_fp16_paged_split_softcapall_sm80_cu_61719c98_31204cuda3std6ranges3__45__cpo9iter_moveE - _ZN89_INTERNAL_d0ce9be3_53_flash_fwd_hdim128_fp16_paged_split_softcapall_sm80_cu_61719c98_31204cuda3std3__48in_placeE)
_ZN89_INTERNAL_d0ce9be3_53_flash_fwd_hdim128_fp16_paged_split_softcapall_sm80_cu_61719c98_31204cuda3std3__48in_placeE:
	.zero		1
	.type		_ZN89_INTERNAL_d0ce9be3_53_flash_fwd_hdim128_fp16_paged_split_softcapall_sm80_cu_61719c98_31204cuda3std6ranges3__45__cpo9iter_moveE,@object
	.size		_ZN89_INTERNAL_d0ce9be3_53_flash_fwd_hdim128_fp16_paged_split_softcapall_sm80_cu_61719c98_31204cuda3std6ranges3__45__cpo9iter_moveE,(_ZN89_INTERNAL_d0ce9be3_53_flash_fwd_hdim128_fp16_paged_split_softcapall_sm80_cu_61719c98_31204cuda3std3__45__cpo5beginE - _ZN89_INTERNAL_d0ce9be3_53_flash_fwd_hdim128_fp16_paged_split_softcapall_sm80_cu_61719c98_31204cuda3std6ranges3__45__cpo9iter_moveE)
_ZN89_INTERNAL_d0ce9be3_53_flash_fwd_hdim128_fp16_paged_split_softcapall_sm80_cu_61719c98_31204cuda3std6ranges3__45__cpo9iter_moveE:
	.zero		1
	.type		_ZN89_INTERNAL_d0ce9be3_53_flash_fwd_hdim128_fp16_paged_split_softcapall_sm80_cu_61719c98_31204cuda3std3__45__cpo5beginE,@object
	.size		_ZN89_INTERNAL_d0ce9be3_53_flash_fwd_hdim128_fp16_paged_split_softcapall_sm80_cu_61719c98_31204cuda3std3__45__cpo5beginE,(_ZN89_INTERNAL_d0ce9be3_53_flash_fwd_hdim128_fp16_paged_split_softcapall_sm80_cu_61719c98_31204cuda3std3__491_GLOBAL__N__d0ce9be3_53_flash_fwd_hdim128_fp16_paged_split_softcapall_sm80_cu_61719c98_31206ignoreE - _ZN89_INTERNAL_d0ce9be3_53_flash_fwd_hdim128_fp16_paged_split_softcapall_sm80_cu_61719c98_31204cuda3std3__45__cpo5beginE)
_ZN89_INTERNAL_d0ce9be3_53_flash_fwd_hdim128_fp16_paged_split_softcapall_sm80_cu_61719c98_31204cuda3std3__45__cpo5beginE:
	.zero		1
	.type		_ZN89_INTERNAL_d0ce9be3_53_flash_fwd_hdim128_fp16_paged_split_softcapall_sm80_cu_61719c98_31204cuda3std3__491_GLOBAL__N__d0ce9be3_53_flash_fwd_hdim128_fp16_paged_split_softcapall_sm80_cu_61719c98_31206ignoreE,@object
	.size		_ZN89_INTERNAL_d0ce9be3_53_flash_fwd_hdim128_fp16_paged_split_softcapall_sm80_cu_61719c98_31204cuda3std3__491_GLOBAL__N__d0ce9be3_53_flash_fwd_hdim128_fp16_paged_split_softcapall_sm80_cu_61719c98_31206ignoreE,(_ZN89_INTERNAL_d0ce9be3_53_flash_fwd_hdim128_fp16_paged_split_softcapall_sm80_cu_61719c98_31204cute7productE - _ZN89_INTERNAL_d0ce9be3_53_flash_fwd_hdim128_fp16_paged_split_softcapall_sm80_cu_61719c98_31204cuda3std3__491_GLOBAL__N__d0ce9be3_53_flash_fwd_hdim128_fp16_paged_split_softcapall_sm80_cu_61719c98_31206ignoreE)
_ZN89_INTERNAL_d0ce9be3_53_flash_fwd_hdim128_fp16_paged_split_softcapall_sm80_cu_61719c98_31204cuda3std3__491_GLOBAL__N__d0ce9be3_53_flash_fwd_hdim128_fp16_paged_split_softcapall_sm80_cu_61719c98_31206ignoreE:
	.zero		1
	.type		_ZN89_INTERNAL_d0ce9be3_53_flash_fwd_hdim128_fp16_paged_split_softcapall_sm80_cu_61719c98_31204cute7productE,@object
	.size		_ZN89_INTERNAL_d0ce9be3_53_flash_fwd_hdim128_fp16_paged_split_softcapall_sm80_cu_61719c98_31204cute7productE,(_ZN89_INTERNAL_d0ce9be3_53_flash_fwd_hdim128_fp16_paged_split_softcapall_sm80_cu_61719c98_31204cuda3std3__45__cpo3endE - _ZN89_INTERNAL_d0ce9be3_53_flash_fwd_hdim128_fp16_paged_split_softcapall_sm80_cu_61719c98_31204cute7productE)
_ZN89_INTERNAL_d0ce9be3_53_flash_fwd_hdim128_fp16_paged_split_softcapall_sm80_cu_61719c98_31204cute7productE:
	.zero		1
	.type		_ZN89_INTERNAL_d0ce9be3_53_flash_fwd_hdim128_fp16_paged_split_softcapall_sm80_cu_61719c98_31204cuda3std3__45__cpo3endE,@object
	.size		_ZN89_INTERNAL_d0ce9be3_53_flash_fwd_hdim128_fp16_paged_split_softcapall_sm80_cu_61719c98_31204cuda3std3__45__cpo3endE,(_ZN89_INTERNAL_d0ce9be3_53_flash_fwd_hdim128_fp16_paged_split_softcapall_sm80_cu_61719c98_31204cuda3std3__419piecewise_constructE - _ZN89_INTERNAL_d0ce9be3_53_flash_fwd_hdim128_fp16_paged_split_softcapall_sm80_cu_61719c98_31204cuda3std3__45__cpo3endE)
_ZN89_INTERNAL_d0ce9be3_53_flash_fwd_hdim128_fp16_paged_split_softcapall_sm80_cu_61719c98_31204cuda3std3__45__cpo3endE:
	.zero		1
	.type		_ZN89_INTERNAL_d0ce9be3_53_flash_fwd_hdim128_fp16_paged_split_softcapall_sm80_cu_61719c98_31204cuda3std3__419piecewise_constructE,@object
	.size		_ZN89_INTERNAL_d0ce9be3_53_flash_fwd_hdim128_fp16_paged_split_softcapall_sm80_cu_61719c98_31204cuda3std3__419piecewise_constructE,(_ZN89_INTERNAL_d0ce9be3_53_flash_fwd_hdim128_fp16_paged_split_softcapall_sm80_cu_61719c98_31204cuda3std3__45__cpo4cendE - _ZN89_INTERNAL_d0ce9be3_53_flash_fwd_hdim128_fp16_paged_split_softcapall_sm80_cu_61719c98_31204cuda3std3__419piecewise_constructE)
_ZN89_INTERNAL_d0ce9be3_53_flash_fwd_hdim128_fp16_paged_split_softcapall_sm80_cu_61719c98_31204cuda3std3__419piecewise_constructE:
	.zero		1
	.type		_ZN89_INTERNAL_d0ce9be3_53_flash_fwd_hdim128_fp16_paged_split_softcapall_sm80_cu_61719c98_31204cuda3std3__45__cpo4cendE,@object
	.size		_ZN89_INTERNAL_d0ce9be3_53_flash_fwd_hdim128_fp16_paged_split_softcapall_sm80_cu_61719c98_31204cuda3std3__45__cpo4cendE,(_ZN89_INTERNAL_d0ce9be3_53_flash_fwd_hdim128_fp16_paged_split_softcapall_sm80_cu_61719c98_31204cuda3std6ranges3__45__cpo4swapE - _ZN89_INTERNAL_d0ce9be3_53_flash_fwd_hdim128_fp16_paged_split_softcapall_sm80_cu_61719c98_31204cuda3std3__45__cpo4cendE)
_ZN89_INTERNAL_d0ce9be3_53_flash_fwd_hdim128_fp16_paged_split_softcapall_sm80_cu_61719c98_31204cuda3std3__45__cpo4cendE:
	.zero		1
	.type		_ZN89_INTERNAL_d0ce9be3_53_flash_fwd_hdim128_fp16_paged_split_softcapall_sm80_cu_61719c98_31204cuda3std6ranges3__45__cpo4swapE,@object
	.size		_ZN89_INTERNAL_d0ce9be3_53_flash_fwd_hdim128_fp16_paged_split_softcapall_sm80_cu_61719c98_31204cuda3std6ranges3__45__cpo4swapE,(.L_7 - _ZN89_INTERNAL_d0ce9be3_53_flash_fwd_hdim128_fp16_paged_split_softcapall_sm80_cu_61719c98_31204cuda3std6ranges3__45__cpo4swapE)
_ZN89_INTERNAL_d0ce9be3_53_flash_fwd_hdim128_fp16_paged_split_softcapall_sm80_cu_61719c98_31204cuda3std6ranges3__45__cpo4swapE:
	.zero		1
.L_7:


//--------------------- .nv.constant0._ZN7cutlass13device_kernelIN5flash19enable_sm80_to_sm89INS1_16FlashAttnFwdSm80INS1_25CollectiveMainloopFwdSm80ILi8ELi1ELb1EN4cute5tupleIJNS5_1CILi128EEES8_S8_EEELi128ENS_6half_tEfNS_4arch4Sm80ELb0ELb0ELb1ELb0ELb1ELb0ELb1ELb1EEENS1_21CollectiveEpilogueFwdIS9_NS6_IJNS7_ILi1EEESF_SF_EEESA_SC_Li256ELb0ELb1ELb1ELb0EEENS1_19SingleTileSchedulerILb0ELb1ELb1ELi128EEEEEEEEEvNT_6ParamsE --------------------------
	.section	.nv.constant0._ZN7cutlass13device_kernelIN5flash19enable_sm80_to_sm89INS1_16FlashAttnFwdSm80INS1_25CollectiveMainloopFwdSm80ILi8ELi1ELb1EN4cute5tupleIJNS5_1CILi128EEES8_S8_EEELi128ENS_6half_tEfNS_4arch4Sm80ELb0ELb0ELb1ELb0ELb1ELb0ELb1ELb1EEENS1_21CollectiveEpilogueFwdIS9_NS6_IJNS7_ILi1EEESF_SF_EEESA_SC_Li256ELb0ELb1ELb1ELb0EEENS1_19SingleTileSchedulerILb0ELb1ELb1ELi128EEEEEEEEEvNT_6ParamsE,"a",@progbits
	.sectionflags	@""
	.align	4
.nv.constant0._ZN7cutlass13device_kernelIN5flash19enable_sm80_to_sm89INS1_16FlashAttnFwdSm80INS1_25CollectiveMainloopFwdSm80ILi8ELi1ELb1EN4cute5tupleIJNS5_1CILi128EEES8_S8_EEELi128ENS_6half_tEfNS_4arch4Sm80ELb0ELb0ELb1ELb0ELb1ELb0ELb1ELb1EEENS1_21CollectiveEpilogueFwdIS9_NS6_IJNS7_ILi1EEESF_SF_EEESA_SC_Li256ELb0ELb1ELb1ELb0EEENS1_19SingleTileSchedulerILb0ELb1ELb1ELi128EEEEEEEEEvNT_6ParamsE:
	.zero		1576


//--------------------- .nv.constant0._ZN7cutlass13device_kernelIN5flash19enable_sm80_to_sm89INS1_16FlashAttnFwdSm80INS1_25CollectiveMainloopFwdSm80ILi8ELi1ELb1EN4cute5tupleIJNS5_1CILi128EEENS7_ILi96EEES8_EEELi128ENS_6half_tEfNS_4arch4Sm80ELb0ELb1ELb1ELb0ELb1ELb0ELb1ELb1EEENS1_21CollectiveEpilogueFwdINS6_IJS8_S8_S9_EEENS6_IJNS7_ILi1EEESH_SH_EEESB_SD_Li256ELb0ELb1ELb1ELb0EEENS1_19SingleTileSchedulerILb0ELb1ELb1ELi128EEEEEEEEEvNT_6ParamsE --------------------------
	.section	.nv.constant0._ZN7cutlass13device_kernelIN5flash19enable_sm80_to_sm89INS1_16FlashAttnFwdSm80INS1_25CollectiveMainloopFwdSm80ILi8ELi1ELb1EN4cute5tupleIJNS5_1CILi128EEENS7_ILi96EEES8_EEELi128ENS_6half_tEfNS_4arch4Sm80ELb0ELb1ELb1ELb0ELb1ELb0ELb1ELb1EEENS1_21CollectiveEpilogueFwdINS6_IJS8_S8_S9_EEENS6_IJNS7_ILi1EEESH_SH_EEESB_SD_Li256ELb0ELb1ELb1ELb0EEENS1_19SingleTileSchedulerILb0ELb1ELb1ELi128EEEEEEEEEvNT_6ParamsE,"a",@progbits
	.sectionflags	@""
	.align	4
.nv.constant0._ZN7cutlass13device_kernelIN5flash19enable_sm80_to_sm89INS1_16FlashAttnFwdSm80INS1_25CollectiveMainloopFwdSm80ILi8ELi1ELb1EN4cute5tupleIJNS5_1CILi128EEENS7_ILi96EEES8_EEELi128ENS_6half_tEfNS_4arch4Sm80ELb0ELb1ELb1ELb0ELb1ELb0ELb1ELb1EEENS1_21CollectiveEpilogueFwdINS6_IJS8_S8_S9_EEENS6_IJNS7_ILi1EEESH_SH_EEESB_SD_Li256ELb0ELb1ELb1ELb0EEENS1_19SingleTileSchedulerILb0ELb1ELb1ELi128EEEEEEEEEvNT_6ParamsE:
	.zero		1576


//--------------------- .nv.constant0._ZN7cutlass13device_kernelIN5flash19enable_sm80_to_sm89INS1_16FlashAttnFwdSm80INS1_25CollectiveMainloopFwdSm80ILi8ELi1ELb1EN4cute5tupleIJNS5_1CILi128EEES8_S8_EEELi128ENS_6half_tEfNS_4arch4Sm80ELb1ELb0ELb1ELb0ELb1ELb0ELb1ELb1EEENS1_21CollectiveEpilogueFwdIS9_NS6_IJNS7_ILi1EEESF_SF_EEESA_SC_Li256ELb0ELb1ELb1ELb0EEENS1_30DynamicPersistentTileSchedulerILi256ELi256ELb1ELb1ELb0EEEEEEEEEvNT_6ParamsE --------------------------
	.section	.nv.constant0._ZN7cutlass13device_kernelIN5flash19enable_sm80_to_sm89INS1_16FlashAttnFwdSm80INS1_25CollectiveMainloopFwdSm80ILi8ELi1ELb1EN4cute5tupleIJNS5_1CILi128EEES8_S8_EEELi128ENS_6half_tEfNS_4arch4Sm80ELb1ELb0ELb1ELb0ELb1ELb0ELb1ELb1EEENS1_21CollectiveEpilogueFwdIS9_NS6_IJNS7_ILi1EEESF_SF_EEESA_SC_Li256ELb0ELb1ELb1ELb0EEENS1_30DynamicPersistentTileSchedulerILi256ELi256ELb1ELb1ELb0EEEEEEEEEvNT_6ParamsE,"a",@progbits
	.sectionflags	@""
	.align	4
.nv.constant0._ZN7cutlass13device_kernelIN5flash19enable_sm80_to_sm89INS1_16FlashAttnFwdSm80INS1_25CollectiveMainloopFwdSm80ILi8ELi1ELb1EN4cute5tupleIJNS5_1CILi128EEES8_S8_EEELi128ENS_6half_tEfNS_4arch4Sm80ELb1ELb0ELb1ELb0ELb1ELb0ELb1ELb1EEENS1_21CollectiveEpilogueFwdIS9_NS6_IJNS7_ILi1EEESF_SF_EEESA_SC_Li256ELb0ELb1ELb1ELb0EEENS1_30DynamicPersistentTileSchedulerILi256ELi256ELb1ELb1ELb0EEEEEEEEEvNT_6ParamsE:
	.zero		1592


//--------------------- .nv.constant0._ZN7cutlass13device_kernelIN5flash19enable_sm80_to_sm89INS1_16FlashAttnFwdSm80INS1_25CollectiveMainloopFwdSm80ILi4ELi1ELb0EN4cute5tupleIJNS5_1CILi128EEENS7_ILi64EEES8_EEELi128ENS_6half_tEfNS_4arch4Sm80ELb0ELb0ELb1ELb0ELb1ELb0ELb1ELb1EEENS1_21CollectiveEpilogueFwdINS6_IJS8_S8_S9_EEENS6_IJNS7_ILi1EEESH_SH_EEESB_SD_Li128ELb0ELb1ELb1ELb0EEENS1_19SingleTileSchedulerILb0ELb1ELb1ELi128EEEEEEEEEvNT_6ParamsE --------------------------
	.section	.nv.constant0._ZN7cutlass13device_kernelIN5flash19enable_sm80_to_sm89INS1_16FlashAttnFwdSm80INS1_25CollectiveMainloopFwdSm80ILi4ELi1ELb0EN4cute5tupleIJNS5_1CILi128EEENS7_ILi64EEES8_EEELi128ENS_6half_tEfNS_4arch4Sm80ELb0ELb0ELb1ELb0ELb1ELb0ELb1ELb1EEENS1_21CollectiveEpilogueFwdINS6_IJS8_S8_S9_EEENS6_IJNS7_ILi1EEESH_SH_EEESB_SD_Li128ELb0ELb1ELb1ELb0EEENS1_19SingleTileSchedulerILb0ELb1ELb1ELi128EEEEEEEEEvNT_6ParamsE,"a",@progbits
	.sectionflags	@""
	.align	4
.nv.constant0._ZN7cutlass13device_kernelIN5flash19enable_sm80_to_sm89INS1_16FlashAttnFwdSm80INS1_25CollectiveMainloopFwdSm80ILi4ELi1ELb0EN4cute5tupleIJNS5_1CILi128EEENS7_ILi64EEES8_EEELi128ENS_6half_tEfNS_4arch4Sm80ELb0ELb0ELb1ELb0ELb1ELb0ELb1ELb1EEENS1_21CollectiveEpilogueFwdINS6_IJS8_S8_S9_EEENS6_IJNS7_ILi1EEESH_SH_EEESB_SD_Li128ELb0ELb1ELb1ELb0EEENS1_19SingleTileSchedulerILb0ELb1ELb1ELi128EEEEEEEEEvNT_6ParamsE:
	.zero		1576


//--------------------- .nv.constant0._ZN7cutlass13device_kernelIN5flash19enable_sm80_to_sm89INS1_16FlashAttnFwdSm80INS1_25CollectiveMainloopFwdSm80ILi8ELi1ELb1EN4cute5tupleIJNS5_1CILi128EEENS7_ILi112EEES8_EEELi128ENS_6half_tEfNS_4arch4Sm80ELb0ELb0ELb1ELb1ELb1ELb0ELb1ELb1EEENS1_21CollectiveEpilogueFwdINS6_IJS8_S8_S9_EEENS6_IJNS7_ILi1EEESH_SH_EEESB_SD_Li256ELb1ELb1ELb1ELb0EEENS1_36VarlenDynamicPersistentTileSchedulerILi128ELi112ELi256ELi256ELb1ELb1ELb0ELb0ELb1ELb1EEEEEEEEEvNT_6ParamsE --------------------------
	.section	.nv.constant0._ZN7cutlass13device_kernelIN5flash19enable_sm80_to_sm89INS1_16FlashAttnFwdSm80INS1_25CollectiveMainloopFwdSm80ILi8ELi1ELb1EN4cute5tupleIJNS5_1CILi128EEENS7_ILi112EEES8_EEELi128ENS_6half_tEfNS_4arch4Sm80ELb0ELb0ELb1ELb1ELb1ELb0ELb1ELb1EEENS1_21CollectiveEpilogueFwdINS6_IJS8_S8_S9_EEENS6_IJNS7_ILi1EEESH_SH_EEESB_SD_Li256ELb1ELb1ELb1ELb0EEENS1_36VarlenDynamicPersistentTileSchedulerILi128ELi112ELi256ELi256ELb1ELb1ELb0ELb0ELb1ELb1EEEEEEEEEvNT_6ParamsE,"a",@progbits
	.sectionflags	@""
	.align	4
.nv.constant0._ZN7cutlass13device_kernelIN5flash19enable_sm80_to_sm89INS1_16FlashAttnFwdSm80INS1_25CollectiveMainloopFwdSm80ILi8ELi1ELb1EN4cute5tupleIJNS5_1CILi128EEENS7_ILi112EEES8_EEELi128ENS_6half_tEfNS_4arch4Sm80ELb0ELb0ELb1ELb1ELb1ELb0ELb1ELb1EEENS1_21CollectiveEpilogueFwdINS6_IJS8_S8_S9_EEENS6_IJNS7_ILi1EEESH_SH_EEESB_SD_Li256ELb1ELb1ELb1ELb0EEENS1_36VarlenDynamicPersistentTileSchedulerILi128ELi112ELi256ELi256ELb1ELb1ELb0ELb0ELb1ELb1EEEEEEEEEvNT_6ParamsE:
	.zero		1608


//--------------------- .nv.constant0._ZN7cutlass13device_kernelIN5flash19enable_sm80_to_sm89INS1_16FlashAttnFwdSm80INS1_25CollectiveMainloopFwdSm80ILi8ELi1ELb1EN4cute5tupleIJNS5_1CILi128EEENS7_ILi112EEES8_EEELi128ENS_6half_tEfNS_4arch4Sm80ELb0ELb0ELb1ELb1ELb1ELb1ELb1ELb1EEENS1_21CollectiveEpilogueFwdINS6_IJS8_S8_S9_EEENS6_IJNS7_ILi1EEESH_SH_EEESB_SD_Li256ELb1ELb1ELb1ELb0EEENS1_36VarlenDynamicPersistentTileSchedulerILi128ELi112ELi256ELi256ELb1ELb1ELb0ELb0ELb1ELb1EEEEEEEEEvNT_6ParamsE --------------------------
	.section	.nv.constant0._ZN7cutlass13device_kernelIN5flash19enable_sm80_to_sm89INS1_16FlashAttnFwdSm80INS1_25CollectiveMainloopFwdSm80ILi8ELi1ELb1EN4cute5tupleIJNS5_1CILi128EEENS7_ILi112EEES8_EEELi128ENS_6half_tEfNS_4arch4Sm80ELb0ELb0ELb1ELb1ELb1ELb1ELb1ELb1EEENS1_21CollectiveEpilogueFwdINS6_IJS8_S8_S9_EEENS6_IJNS7_ILi1EEESH_SH_EEESB_SD_Li256ELb1ELb1ELb1ELb0EEENS1_36VarlenDynamicPersistentTileSchedulerILi128ELi112ELi256ELi256ELb1ELb1ELb0ELb0ELb1ELb1EEEEEEEEEvNT_6ParamsE,"a",@progbits
	.sectionflags	@""
	.align	4
.nv.constant0._ZN7cutlass13device_kernelIN5flash19enable_sm80_to_sm89INS1_16FlashAttnFwdSm80INS1_25CollectiveMainloopFwdSm80ILi8ELi1ELb1EN4cute5tupleIJNS5_1CILi128EEENS7_ILi112EEES8_EEELi128ENS_6half_tEfNS_4arch4Sm80ELb0ELb0ELb1ELb1ELb1ELb1ELb1ELb1EEENS1_21CollectiveEpilogueFwdINS6_IJS8_S8_S9_EEENS6_IJNS7_ILi1EEESH_SH_EEESB_SD_Li256ELb1ELb1ELb1ELb0EEENS1_36VarlenDynamicPersistentTileSchedulerILi128ELi112ELi256ELi256ELb1ELb1ELb0ELb0ELb1ELb1EEEEEEEEEvNT_6ParamsE:
	.zero		1608


//--------------------- .nv.constant0._ZN7cutlass13device_kernelIN5flash19enable_sm80_to_sm89INS1_16FlashAttnFwdSm80INS1_25CollectiveMainloopFwdSm80ILi4ELi1ELb0EN4cute5tupleIJNS5_1CILi128EEENS7_ILi48EEES8_EEELi128ENS_6half_tEfNS_4arch4Sm80ELb0ELb1ELb1ELb0ELb1ELb0ELb1ELb1EEENS1_21CollectiveEpilogueFwdINS6_IJS8_S8_S9_EEENS6_IJNS7_ILi1EEESH_SH_EEESB_SD_Li128ELb0ELb1ELb1ELb0EEENS1_19SingleTileSchedulerILb0ELb1ELb1ELi128EEEEEEEEEvNT_6ParamsE --------------------------
	.section	.nv.constant0._ZN7cutlass13device_kernelIN5flash19enable_sm80_to_sm89INS1_16FlashAttnFwdSm80INS1_25CollectiveMainloopFwdSm80ILi4ELi1ELb0EN4cute5tupleIJNS5_1CILi128EEENS7_ILi48EEES8_EEELi128ENS_6half_tEfNS_4arch4Sm80ELb0ELb1ELb1ELb0ELb1ELb0ELb1ELb1EEENS1_21CollectiveEpilogueFwdINS6_IJS8_S8_S9_EEENS6_IJNS7_ILi1EEESH_SH_EEESB_SD_Li128ELb0ELb1ELb1ELb0EEENS1_19SingleTileSchedulerILb0ELb1ELb1ELi128EEEEEEEEEvNT_6ParamsE,"a",@progbits
	.sectionflags	@""
	.align	4
.nv.constant0._ZN7cutlass13device_kernelIN5flash19enable_sm80_to_sm89INS1_16FlashAttnFwdSm80INS1_25CollectiveMainloopFwdSm80ILi4ELi1ELb0EN4cute5tupleIJNS5_1CILi128EEENS7_ILi48EEES8_EEELi128ENS_6half_tEfNS_4arch4Sm80ELb0ELb1ELb1ELb0ELb1ELb0ELb1ELb1EEENS1_21CollectiveEpilogueFwdINS6_IJS8_S8_S9_EEENS6_IJNS7_ILi1EEESH_SH_EEESB_SD_Li128ELb0ELb1ELb1ELb0EEENS1_19SingleTileSchedulerILb0ELb1ELb1ELi128EEEEEEEEEvNT_6ParamsE:
	.zero		1576


//--------------------- .nv.constant0._ZN7cutlass13device_kernelIN5flash19enable_sm80_to_sm89INS1_16FlashAttnFwdSm80INS1_25CollectiveMainloopFwdSm80ILi8ELi1ELb1EN4cute5tupleIJNS5_1CILi128EEENS7_ILi96EEES8_EEELi128ENS_6half_tEfNS_4arch4Sm80ELb0ELb1ELb1ELb1ELb1ELb0ELb1ELb1EEENS1_21CollectiveEpilogueFwdINS6_IJS8_S8_S9_EEENS6_IJNS7_ILi1EEESH_SH_EEESB_SD_Li256ELb1ELb1ELb1ELb0EEENS1_36VarlenDynamicPersistentTileSchedulerILi128ELi96ELi256ELi256ELb1ELb1ELb0ELb1ELb0ELb1EEEEEEEEEvNT_6ParamsE --------------------------
	.section	.nv.constant0._ZN7cutlass13device_kernelIN5flash19enable_sm80_to_sm89INS1_16FlashAttnFwdSm80INS1_25CollectiveMainloopFwdSm80ILi8ELi1ELb1EN4cute5tupleIJNS5_1CILi128EEENS7_ILi96EEES8_EEELi128ENS_6half_tEfNS_4arch4Sm80ELb0ELb1ELb1ELb1ELb1ELb0ELb1ELb1EEENS1_21CollectiveEpilogueFwdINS6_IJS8_S8_S9_EEENS6_IJNS7_ILi1EEESH_SH_EEESB_SD_Li256ELb1ELb1ELb1ELb0EEENS1_36VarlenDynamicPersistentTileSchedulerILi128ELi96ELi256ELi256ELb1ELb1ELb0ELb1ELb0ELb1EEEEEEEEEvNT_6ParamsE,"a",@progbits
	.sectionflags	@""
	.align	4
.nv.constant0._ZN7cutlass13device_kernelIN5flash19enable_sm80_to_sm89INS1_16FlashAttnFwdSm80INS1_25CollectiveMainloopFwdSm80ILi8ELi1ELb1EN4cute5tupleIJNS5_1CILi128EEENS7_ILi96EEES8_EEELi128ENS_6half_tEfNS_4arch4Sm80ELb0ELb1ELb1ELb1ELb1ELb0ELb1ELb1EEENS1_21CollectiveEpilogueFwdINS6_IJS8_S8_S9_EEENS6_IJNS7_ILi1EEESH_SH_EEESB_SD_Li256ELb1ELb1ELb1ELb0EEENS1_36VarlenDynamicPersistentTileSchedulerILi128ELi96ELi256ELi256ELb1ELb1ELb0ELb1ELb0ELb1EEEEEEEEEvNT_6ParamsE:
	.zero		1608


//--------------------- .nv.constant0._ZN7cutlass13device_kernelIN5flash19enable_sm80_to_sm89INS1_16FlashAttnFwdSm80INS1_25CollectiveMainloopFwdSm80ILi8ELi1ELb1EN4cute5tupleIJNS5_1CILi128EEENS7_ILi96EEES8_EEELi128ENS_6half_tEfNS_4arch4Sm80ELb0ELb1ELb1ELb1ELb1ELb1ELb1ELb1EEENS1_21CollectiveEpilogueFwdINS6_IJS8_S8_S9_EEENS6_IJNS7_ILi1EEESH_SH_EEESB_SD_Li256ELb1ELb1ELb1ELb0EEENS1_36VarlenDynamicPersistentTileSchedulerILi128ELi96ELi256ELi256ELb1ELb1ELb0ELb1ELb0ELb1EEEEEEEEEvNT_6ParamsE --------------------------
	.section	.nv.constant0._ZN7cutlass13device_kernelIN5flash19enable_sm80_to_sm89INS1_16FlashAttnFwdSm80INS1_25CollectiveMainloopFwdSm80ILi8ELi1ELb1EN4cute5tupleIJNS5_1CILi128EEENS7_ILi96EEES8_EEELi128ENS_6half_tEfNS_4arch4Sm80ELb0ELb1ELb1ELb1ELb1ELb1ELb1ELb1EEENS1_21CollectiveEpilogueFwdINS6_IJS8_S8_S9_EEENS6_IJNS7_ILi1EEESH_SH_EEESB_SD_Li256ELb1ELb1ELb1ELb0EEENS1_36VarlenDynamicPersistentTileSchedulerILi128ELi96ELi256ELi256ELb1ELb1ELb0ELb1ELb0ELb1EEEEEEEEEvNT_6ParamsE,"a",@progbits
	.sectionflags	@""
	.align	4
.nv.constant0._ZN7cutlass13device_kernelIN5flash19enable_sm80_to_sm89INS1_16FlashAttnFwdSm80INS1_25CollectiveMainloopFwdSm80ILi8ELi1ELb1EN4cute5tupleIJNS5_1CILi128EEENS7_ILi96EEES8_EEELi128ENS_6half_tEfNS_4arch4Sm80ELb0ELb1ELb1ELb1ELb1ELb1ELb1ELb1EEENS1_21CollectiveEpilogueFwdINS6_IJS8_S8_S9_EEENS6_IJNS7_ILi1EEESH_SH_EEESB_SD_Li256ELb1ELb1ELb1ELb0EEENS1_36VarlenDynamicPersistentTileSchedulerILi128ELi96ELi256ELi256ELb1ELb1ELb0ELb1ELb0ELb1EEEEEEEEEvNT_6ParamsE:
	.zero		1608


//--------------------- .nv.constant0._ZN7cutlass13device_kernelIN5flash19enable_sm80_to_sm89INS1_16FlashAttnFwdSm80INS1_25CollectiveMainloopFwdSm80ILi4ELi1ELb0EN4cute5tupleIJNS5_1CILi128EEENS7_ILi64EEES8_EEELi128ENS_6half_tEfNS_4arch4Sm80ELb1ELb0ELb1ELb0ELb1ELb0ELb1ELb1EEENS1_21CollectiveEpilogueFwdINS6_IJS8_S8_S9_EEENS6_IJNS7_ILi1EEESH_SH_EEESB_SD_Li128ELb0ELb1ELb1ELb0EEENS1_30DynamicPersistentTileSchedulerILi128ELi128ELb1ELb1ELb0EEEEEEEEEvNT_6ParamsE --------------------------
	.section	.nv.constant0._ZN7cutlass13device_kernelIN5flash19enable_sm80_to_sm89INS1_16FlashAttnFwdSm80INS1_25CollectiveMainloopFwdSm80ILi4ELi1ELb0EN4cute5tupleIJNS5_1CILi128EEENS7_ILi64EEES8_EEELi128ENS_6half_tEfNS_4arch4Sm80ELb1ELb0ELb1ELb0ELb1ELb0ELb1ELb1EEENS1_21CollectiveEpilogueFwdINS6_IJS8_S8_S9_EEENS6_IJNS7_ILi1EEESH_SH_EEESB_SD_Li128ELb0ELb1ELb1ELb0EEENS1_30DynamicPersistentTileSchedulerILi128ELi128ELb1ELb1ELb0EEEEEEEEEvNT_6ParamsE,"a",@progbits
	.sectionflags	@""
	.align	4
.nv.constant0._ZN7cutlass13device_kernelIN5flash19enable_sm80_to_sm89INS1_16FlashAttnFwdSm80INS1_25CollectiveMainloopFwdSm80ILi4ELi1ELb0EN4cute5tupleIJNS5_1CILi128EEENS7_ILi64EEES8_EEELi128ENS_6half_tEfNS_4arch4Sm80ELb1ELb0ELb1ELb0ELb1ELb0ELb1ELb1EEENS1_21CollectiveEpilogueFwdINS6_IJS8_S8_S9_EEENS6_IJNS7_ILi1EEESH_SH_EEESB_SD_Li128ELb0ELb1ELb1ELb0EEENS1_30DynamicPersistentTileSchedulerILi128ELi128ELb1ELb1ELb0EEEEEEEEEvNT_6ParamsE:
	.zero		1592


//--------------------- .nv.constant0._ZN7cutlass13device_kernelIN5flash19enable_sm80_to_sm89INS1_16FlashAttnFwdSm80INS1_25CollectiveMainloopFwdSm80ILi8ELi1ELb1EN4cute5tupleIJNS5_1CILi128EEENS7_ILi112EEES8_EEELi128ENS_6half_tEfNS_4arch4Sm80ELb1ELb0ELb1ELb1ELb1ELb0ELb1ELb1EEENS1_21CollectiveEpilogueFwdINS6_IJS8_S8_S9_EEENS6_IJNS7_ILi1EEESH_SH_EEESB_SD_Li256ELb1ELb1ELb1ELb0EEENS1_36VarlenDynamicPersistentTileSchedulerILi128ELi112ELi256ELi256ELb1ELb1ELb0ELb1ELb1ELb1EEEEEEEEEvNT_6ParamsE --------------------------
	.section	.nv.constant0._ZN7cutlass13device_kernelIN5flash19enable_sm80_to_sm89INS1_16FlashAttnFwdSm80INS1_25CollectiveMainloopFwdSm80ILi8ELi1ELb1EN4cute5tupleIJNS5_1CILi128EEENS7_ILi112EEES8_EEELi128ENS_6half_tEfNS_4arch4Sm80ELb1ELb0ELb1ELb1ELb1ELb0ELb1ELb1EEENS1_21CollectiveEpilogueFwdINS6_IJS8_S8_S9_EEENS6_IJNS7_ILi1EEESH_SH_EEESB_SD_Li256ELb1ELb1ELb1ELb0EEENS1_36VarlenDynamicPersistentTileSchedulerILi128ELi112ELi256ELi256ELb1ELb1ELb0ELb1ELb1ELb1EEEEEEEEEvNT_6ParamsE,"a",@progbits
	.sectionflags	@""
	.align	4
.nv.constant0._ZN7cutlass13device_kernelIN5flash19enable_sm80_to_sm89INS1_16FlashAttnFwdSm80INS1_25CollectiveMainloopFwdSm80ILi8ELi1ELb1EN4cute5tupleIJNS5_1CILi128EEENS7_ILi112EEES8_EEELi128ENS_6half_tEfNS_4arch4Sm80ELb1ELb0ELb1ELb1ELb1ELb0ELb1ELb1EEENS1_21CollectiveEpilogueFwdINS6_IJS8_S8_S9_EEENS6_IJNS7_ILi1EEESH_SH_EEESB_SD_Li256ELb1ELb1ELb1ELb0EEENS1_36VarlenDynamicPersistentTileSchedulerILi128ELi112ELi256ELi256ELb1ELb1ELb0ELb1ELb1ELb1EEEEEEEEEvNT_6ParamsE:
	.zero		1608


//--------------------- .nv.constant0._ZN7cutlass13device_kernelIN5flash19enable_sm80_to_sm89INS1_16FlashAttnFwdSm80INS1_25CollectiveMainloopFwdSm80ILi8ELi1ELb1EN4cute5tupleIJNS5_1CILi128EEENS7_ILi112EEES8_EEELi128ENS_6half_tEfNS_4arch4Sm80ELb1ELb0ELb1ELb1ELb1ELb1ELb1ELb1EEENS1_21CollectiveEpilogueFwdINS6_IJS8_S8_S9_EEENS6_IJNS7_ILi1EEESH_SH_EEESB_SD_Li256ELb1ELb1ELb1ELb0EEENS1_36VarlenDynamicPersistentTileSchedulerILi128ELi112ELi256ELi256ELb1ELb1ELb0ELb1ELb1ELb1EEEEEEEEEvNT_6ParamsE --------------------------
	.section	.nv.constant0._ZN7cutlass13device_kernelIN5flash19enable_sm80_to_sm89INS1_16FlashAttnFwdSm80INS1_25CollectiveMainloopFwdSm80ILi8ELi1ELb1EN4cute5tupleIJNS5_1CILi128EEENS7_ILi112EEES8_EEELi128ENS_6half_tEfNS_4arch4Sm80ELb1ELb0ELb1ELb1ELb1ELb1ELb1ELb1EEENS1_21CollectiveEpilogueFwdINS6_IJS8_S8_S9_EEENS6_IJNS7_ILi1EEESH_SH_EEESB_SD_Li256ELb1ELb1ELb1ELb0EEENS1_36VarlenDynamicPersistentTileSchedulerILi128ELi112ELi256ELi256ELb1ELb1ELb0ELb1ELb1ELb1EEEEEEEEEvNT_6ParamsE,"a",@progbits
	.sectionflags	@""
	.align	4
.nv.constant0._ZN7cutlass13device_kernelIN5flash19enable_sm80_to_sm89INS1_16FlashAttnFwdSm80INS1_25CollectiveMainloopFwdSm80ILi8ELi1ELb1EN4cute5tupleIJNS5_1CILi128EEENS7_ILi112EEES8_EEELi128ENS_6half_tEfNS_4arch4Sm80ELb1ELb0ELb1ELb1ELb1ELb1ELb1ELb1EEENS1_21CollectiveEpilogueFwdINS6_IJS8_S8_S9_EEENS6_IJNS7_ILi1EEESH_SH_EEESB_SD_Li256ELb1ELb1ELb1ELb0EEENS1_36VarlenDynamicPersistentTileSchedulerILi128ELi112ELi256ELi256ELb1ELb1ELb0ELb1ELb1ELb1EEEEEEEEEvNT_6ParamsE:
	.zero		1608


//--------------------- .nv.constant0._ZN7cutlass13device_kernelIN5flash19enable_sm80_to_sm89INS1_16FlashAttnFwdSm80INS1_25CollectiveMainloopFwdSm80ILi8ELi1ELb1EN4cute5tupleIJNS5_1CILi128EEES8_S8_EEELi128ENS_6half_tEfNS_4arch4Sm80ELb0ELb0ELb0ELb0ELb1ELb0ELb1ELb1EEENS1_21CollectiveEpilogueFwdIS9_NS6_IJNS7_ILi1EEESF_SF_EEESA_SC_Li256ELb0ELb1ELb1ELb0EEENS1_19SingleTileSchedulerILb0ELb1ELb1ELi128EEEEEEEEEvNT_6ParamsE --------------------------
	.section	.nv.constant0._ZN7cutlass13device_kernelIN5flash19enable_sm80_to_sm89INS1_16FlashAttnFwdSm80INS1_25CollectiveMainloopFwdSm80ILi8ELi1ELb1EN4cute5tupleIJNS5_1CILi128EEES8_S8_EEELi128ENS_6half_tEfNS_4arch4Sm80ELb0ELb0ELb0ELb0ELb1ELb0ELb1ELb1EEENS1_21CollectiveEpilogueFwdIS9_NS6_IJNS7_ILi1EEESF_SF_EEESA_SC_Li256ELb0ELb1ELb1ELb0EEENS1_19SingleTileSchedulerILb0ELb1ELb1ELi128EEEEEEEEEvNT_6ParamsE,"a",@progbits
	.sectionflags	@""
	.align	4
.nv.constant0._ZN7cutlass13device_kernelIN5flash19enable_sm80_to_sm89INS1_16FlashAttnFwdSm80INS1_25CollectiveMainloopFwdSm80ILi8ELi1ELb1EN4cute5tupleIJNS5_1CILi128EEES8_S8_EEELi128ENS_6half_tEfNS_4arch4Sm80ELb0ELb0ELb0ELb0ELb1ELb0ELb1ELb1EEENS1_21CollectiveEpilogueFwdIS9_NS6_IJNS7_ILi1EEESF_SF_EEESA_SC_Li256ELb0ELb1ELb1ELb0EEENS1_19SingleTileSchedulerILb0ELb1ELb1ELi128EEEEEEEEEvNT_6ParamsE:
	.zero		1576


//--------------------- .nv.constant0._ZN7cutlass13device_kernelIN5flash19enable_sm80_to_sm89INS1_16FlashAttnFwdSm80INS1_25CollectiveMainloopFwdSm80ILi8ELi1ELb1EN4cute5tupleIJNS5_1CILi128EEENS7_ILi96EEES8_EEELi128ENS_6half_tEfNS_4arch4Sm80ELb0ELb1ELb0ELb0ELb1ELb0ELb1ELb1EEENS1_21CollectiveEpilogueFwdINS6_IJS8_S8_S9_EEENS6_IJNS7_ILi1EEESH_SH_EEESB_SD_Li256ELb0ELb1ELb1ELb0EEENS1_19SingleTileSchedulerILb0ELb1ELb1ELi128EEEEEEEEEvNT_6ParamsE --------------------------
	.section	.nv.constant0._ZN7cutlass13device_kernelIN5flash19enable_sm80_to_sm89INS1_16FlashAttnFwdSm80INS1_25CollectiveMainloopFwdSm80ILi8ELi1ELb1EN4cute5tupleIJNS5_1CILi128EEENS7_ILi96EEES8_EEELi128ENS_6half_tEfNS_4arch4Sm80ELb0ELb1ELb0ELb0ELb1ELb0ELb1ELb1EEENS1_21CollectiveEpilogueFwdINS6_IJS8_S8_S9_EEENS6_IJNS7_ILi1EEESH_SH_EEESB_SD_Li256ELb0ELb1ELb1ELb0EEENS1_19SingleTileSchedulerILb0ELb1ELb1ELi128EEEEEEEEEvNT_6ParamsE,"a",@progbits
	.sectionflags	@""
	.align	4
.nv.constant0._ZN7cutlass13device_kernelIN5flash19enable_sm80_to_sm89INS1_16FlashAttnFwdSm80INS1_25CollectiveMainloopFwdSm80ILi8ELi1ELb1EN4cute5tupleIJNS5_1CILi128EEENS7_ILi96EEES8_EEELi128ENS_6half_tEfNS_4arch4Sm80ELb0ELb1ELb0ELb0ELb1ELb0ELb1ELb1EEENS1_21CollectiveEpilogueFwdINS6_IJS8_S8_S9_EEENS6_IJNS7_ILi1EEESH_SH_EEESB_SD_Li256ELb0ELb1ELb1ELb0EEENS1_19SingleTileSchedulerILb0ELb1ELb1ELi128EEEEEEEEEvNT_6ParamsE:
	.zero		1576


//--------------------- .nv.constant0._ZN7cutlass13device_kernelIN5flash19enable_sm80_to_sm89INS1_16FlashAttnFwdSm80INS1_25CollectiveMainloopFwdSm80ILi8ELi1ELb1EN4cute5tupleIJNS5_1CILi128EEES8_S8_EEELi128ENS_6half_tEfNS_4arch4Sm80ELb1ELb0ELb0ELb0ELb1ELb0ELb1ELb1EEENS1_21CollectiveEpilogueFwdIS9_NS6_IJNS7_ILi1EEESF_SF_EEESA_SC_Li256ELb0ELb1ELb1ELb0EEENS1_30DynamicPersistentTileSchedulerILi256ELi256ELb1ELb1ELb0EEEEEEEEEvNT_6ParamsE --------------------------
	.section	.nv.constant0._ZN7cutlass13device_kernelIN5flash19enable_sm80_to_sm89INS1_16FlashAttnFwdSm80INS1_25CollectiveMainloopFwdSm80ILi8ELi1ELb1EN4cute5tupleIJNS5_1CILi128EEES8_S8_EEELi128ENS_6half_tEfNS_4arch4Sm80ELb1ELb0ELb0ELb0ELb1ELb0ELb1ELb1EEENS1_21CollectiveEpilogueFwdIS9_NS6_IJNS7_ILi1EEESF_SF_EEESA_SC_Li256ELb0ELb1ELb1ELb0EEENS1_30DynamicPersistentTileSchedulerILi256ELi256ELb1ELb1ELb0EEEEEEEEEvNT_6ParamsE,"a",@progbits
	.sectionflags	@""
	.align	4
.nv.constant0._ZN7cutlass13device_kernelIN5flash19enable_sm80_to_sm89INS1_16FlashAttnFwdSm80INS1_25CollectiveMainloopFwdSm80ILi8ELi1ELb1EN4cute5tupleIJNS5_1CILi128EEES8_S8_EEELi128ENS_6half_tEfNS_4arch4Sm80ELb1ELb0ELb0ELb0ELb1ELb0ELb1ELb1EEENS1_21CollectiveEpilogueFwdIS9_NS6_IJNS7_ILi1EEESF_SF_EEESA_SC_Li256ELb0ELb1ELb1ELb0EEENS1_30DynamicPersistentTileSchedulerILi256ELi256ELb1ELb1ELb0EEEEEEEEEvNT_6ParamsE:
	.zero		1592


//--------------------- .nv.constant0._ZN7cutlass13device_kernelIN5flash19enable_sm80_to_sm89INS1_16FlashAttnFwdSm80INS1_25CollectiveMainloopFwdSm80ILi4ELi1ELb0EN4cute5tupleIJNS5_1CILi128EEENS7_ILi64EEES8_EEELi128ENS_6half_tEfNS_4arch4Sm80ELb0ELb0ELb0ELb0ELb1ELb0ELb1ELb1EEENS1_21CollectiveEpilogueFwdINS6_IJS8_S8_S9_EEENS6_IJNS7_ILi1EEESH_SH_EEESB_SD_Li128ELb0ELb1ELb1ELb0EEENS1_19SingleTileSchedulerILb0ELb1ELb1ELi128EEEEEEEEEvNT_6ParamsE --------------------------
	.section	.nv.constant0._ZN7cutlass13device_kernelIN5flash19enable_sm80_to_sm89INS1_16FlashAttnFwdSm80INS1_25CollectiveMainloopFwdSm80ILi4ELi1ELb0EN4cute5tupleIJNS5_1CILi128EEENS7_ILi64EEES8_EEELi128ENS_6half_tEfNS_4arch4Sm80ELb0ELb0ELb0ELb0ELb1ELb0ELb1ELb1EEENS1_21CollectiveEpilogueFwdINS6_IJS8_S8_S9_EEENS6_IJNS7_ILi1EEESH_SH_EEESB_SD_Li128ELb0ELb1ELb1ELb0EEENS1_19SingleTileSchedulerILb0ELb1ELb1ELi128EEEEEEEEEvNT_6ParamsE,"a",@progbits
	.sectionflags	@""
	.align	4
.nv.constant0._ZN7cutlass13device_kernelIN5flash19enable_sm80_to_sm89INS1_16FlashAttnFwdSm80INS1_25CollectiveMainloopFwdSm80ILi4ELi1ELb0EN4cute5tupleIJNS5_1CILi128EEENS7_ILi64EEES8_EEELi128ENS_6half_tEfNS_4arch4Sm80ELb0ELb0ELb0ELb0ELb1ELb0ELb1ELb1EEENS1_21CollectiveEpilogueFwdINS6_IJS8_S8_S9_EEENS6_IJNS7_ILi1EEESH_SH_EEESB_SD_Li128ELb0ELb1ELb1ELb0EEENS1_19SingleTileSchedulerILb0ELb1ELb1ELi128EEEEEEEEEvNT_6ParamsE:
	.zero		1576


//--------------------- .nv.constant0._ZN7cutlass13device_kernelIN5flash19enable_sm80_to_sm89INS1_16FlashAttnFwdSm80INS1_25CollectiveMainloopFwdSm80ILi8ELi1ELb1EN4cute5tupleIJNS5_1CILi128EEENS7_ILi112EEES8_EEELi128ENS_6half_tEfNS_4arch4Sm80ELb0ELb0ELb0ELb1ELb1ELb0ELb1ELb1EEENS1_21CollectiveEpilogueFwdINS6_IJS8_S8_S9_EEENS6_IJNS7_ILi1EEESH_SH_EEESB_SD_Li256ELb1ELb1ELb1ELb0EEENS1_36VarlenDynamicPersistentTileSchedulerILi128ELi112ELi256ELi256ELb1ELb1ELb0ELb0ELb1ELb1EEEEEEEEEvNT_6ParamsE --------------------------
	.section	.nv.constant0._ZN7cutlass13device_kernelIN5flash19enable_sm80_to_sm89INS1_16FlashAttnFwdSm80INS1_25CollectiveMainloopFwdSm80ILi8ELi1ELb1EN4cute5tupleIJNS5_1CILi128EEENS7_ILi112EEES8_EEELi128ENS_6half_tEfNS_4arch4Sm80ELb0ELb0ELb0ELb1ELb1ELb0ELb1ELb1EEENS1_21CollectiveEpilogueFwdINS6_IJS8_S8_S9_EEENS6_IJNS7_ILi1EEESH_SH_EEESB_SD_Li256ELb1ELb1ELb1ELb0EEENS1_36VarlenDynamicPersistentTileSchedulerILi128ELi112ELi256ELi256ELb1ELb1ELb0ELb0ELb1ELb1EEEEEEEEEvNT_6ParamsE,"a",@progbits
	.sectionflags	@""
	.align	4
.nv.constant0._ZN7cutlass13device_kernelIN5flash19enable_sm80_to_sm89INS1_16FlashAttnFwdSm80INS1_25CollectiveMainloopFwdSm80ILi8ELi1ELb1EN4cute5tupleIJNS5_1CILi128EEENS7_ILi112EEES8_EEELi128ENS_6half_tEfNS_4arch4Sm80ELb0ELb0ELb0ELb1ELb1ELb0ELb1ELb1EEENS1_21CollectiveEpilogueFwdINS6_IJS8_S8_S9_EEENS6_IJNS7_ILi1EEESH_SH_EEESB_SD_Li256ELb1ELb1ELb1ELb0EEENS1_36VarlenDynamicPersistentTileSchedulerILi128ELi112ELi256ELi256ELb1ELb1ELb0ELb0ELb1ELb1EEEEEEEEEvNT_6ParamsE:
	.zero		1608


//--------------------- .nv.constant0._ZN7cutlass13device_kernelIN5flash19enable_sm80_to_sm89INS1_16FlashAttnFwdSm80INS1_25CollectiveMainloopFwdSm80ILi8ELi1ELb1EN4cute5tupleIJNS5_1CILi128EEENS7_ILi112EEES8_EEELi128ENS_6half_tEfNS_4arch4Sm80ELb0ELb0ELb0ELb1ELb1ELb1ELb1ELb1EEENS1_21CollectiveEpilogueFwdINS6_IJS8_S8_S9_EEENS6_IJNS7_ILi1EEESH_SH_EEESB_SD_Li256ELb1ELb1ELb1ELb0EEENS1_36VarlenDynamicPersistentTileSchedulerILi128ELi112ELi256ELi256ELb1ELb1ELb0ELb0ELb1ELb1EEEEEEEEEvNT_6ParamsE --------------------------
	.section	.nv.constant0._ZN7cutlass13device_kernelIN5flash19enable_sm80_to_sm89INS1_16FlashAttnFwdSm80INS1_25CollectiveMainloopFwdSm80ILi8ELi1ELb1EN4cute5tupleIJNS5_1CILi128EEENS7_ILi112EEES8_EEELi128ENS_6half_tEfNS_4arch4Sm80ELb0ELb0ELb0ELb1ELb1ELb1ELb1ELb1EEENS1_21CollectiveEpilogueFwdINS6_IJS8_S8_S9_EEENS6_IJNS7_ILi1EEESH_SH_EEESB_SD_Li256ELb1ELb1ELb1ELb0EEENS1_36VarlenDynamicPersistentTileSchedulerILi128ELi112ELi256ELi256ELb1ELb1ELb0ELb0ELb1ELb1EEEEEEEEEvNT_6ParamsE,"a",@progbits
	.sectionflags	@""
	.align	4
.nv.constant0._ZN7cutlass13device_kernelIN5flash19enable_sm80_to_sm89INS1_16FlashAttnFwdSm80INS1_25CollectiveMainloopFwdSm80ILi8ELi1ELb1EN4cute5tupleIJNS5_1CILi128EEENS7_ILi112EEES8_EEELi128ENS_6half_tEfNS_4arch4Sm80ELb0ELb0ELb0ELb1ELb1ELb1ELb1ELb1EEENS1_21CollectiveEpilogueFwdINS6_IJS8_S8_S9_EEENS6_IJNS7_ILi1EEESH_SH_EEESB_SD_Li256ELb1ELb1ELb1ELb0EEENS1_36VarlenDynamicPersistentTileSchedulerILi128ELi112ELi256ELi256ELb1ELb1ELb0ELb0ELb1ELb1EEEEEEEEEvNT_6ParamsE:
	.zero		1608


//--------------------- .nv.constant0._ZN7cutlass13device_kernelIN5flash19enable_sm80_to_sm89INS1_16FlashAttnFwdSm80INS1_25CollectiveMainloopFwdSm80ILi4ELi1ELb0EN4cute5tupleIJNS5_1CILi128EEENS7_ILi48EEES8_EEELi128ENS_6half_tEfNS_4arch4Sm80ELb0ELb1ELb0ELb0ELb1ELb0ELb1ELb1EEENS1_21CollectiveEpilogueFwdINS6_IJS8_S8_S9_EEENS6_IJNS7_ILi1EEESH_SH_EEESB_SD_Li128ELb0ELb1ELb1ELb0EEENS1_19SingleTileSchedulerILb0ELb1ELb1ELi128EEEEEEEEEvNT_6ParamsE --------------------------
	.section	.nv.constant0._ZN7cutlass13device_kernelIN5flash19enable_sm80_to_sm89INS1_16FlashAttnFwdSm80INS1_25CollectiveMainloopFwdSm80ILi4ELi1ELb0EN4cute5tupleIJNS5_1CILi128EEENS7_ILi48EEES8_EEELi128ENS_6half_tEfNS_4arch4Sm80ELb0ELb1ELb0ELb0ELb1ELb0ELb1ELb1EEENS1_21CollectiveEpilogueFwdINS6_IJS8_S8_S9_EEENS6_IJNS7_ILi1EEESH_SH_EEESB_SD_Li128ELb0ELb1ELb1ELb0EEENS1_19SingleTileSchedulerILb0ELb1ELb1ELi128EEEEEEEEEvNT_6ParamsE,"a",@progbits
	.sectionflags	@""
	.align	4
.nv.constant0._ZN7cutlass13device_kernelIN5flash19enable_sm80_to_sm89INS1_16FlashAttnFwdSm80INS1_25CollectiveMainloopFwdSm80ILi4ELi1ELb0EN4cute5tupleIJNS5_1CILi128EEENS7_ILi48EEES8_EEELi128ENS_6half_tEfNS_4arch4Sm80ELb0ELb1ELb0ELb0ELb1ELb0ELb1ELb1EEENS1_21CollectiveEpilogueFwdINS6_IJS8_S8_S9_EEENS6_IJNS7_ILi1EEESH_SH_EEESB_SD_Li128ELb0ELb1ELb1ELb0EEENS1_19SingleTileSchedulerILb0ELb1ELb1ELi128EEEEEEEEEvNT_6ParamsE:
	.zero		1576


//--------------------- .nv.constant0._ZN7cutlass13device_kernelIN5flash19enable_sm80_to_sm89INS1_16FlashAttnFwdSm80INS1_25CollectiveMainloopFwdSm80ILi8ELi1ELb1EN4cute5tupleIJNS5_1CILi128EEENS7_ILi96EEES8_EEELi128ENS_6half_tEfNS_4arch4Sm80ELb0ELb1ELb0ELb1ELb1ELb0ELb1ELb1EEENS1_21CollectiveEpilogueFwdINS6_IJS8_S8_S9_EEENS6_IJNS7_ILi1EEESH_SH_EEESB_SD_Li256ELb1ELb1ELb1ELb0EEENS1_36VarlenDynamicPersistentTileSchedulerILi128ELi96ELi256ELi256ELb1ELb1ELb0ELb1ELb0ELb1EEEEEEEEEvNT_6ParamsE --------------------------
	.section	.nv.constant0._ZN7cutlass13device_kernelIN5flash19enable_sm80_to_sm89INS1_16FlashAttnFwdSm80INS1_25CollectiveMainloopFwdSm80ILi8ELi1ELb1EN4cute5tupleIJNS5_1CILi128EEENS7_ILi96EEES8_EEELi128ENS_6half_tEfNS_4arch4Sm80ELb0ELb1ELb0ELb1ELb1ELb0ELb1ELb1EEENS1_21CollectiveEpilogueFwdINS6_IJS8_S8_S9_EEENS6_IJNS7_ILi1EEESH_SH_EEESB_SD_Li256ELb1ELb1ELb1ELb0EEENS1_36VarlenDynamicPersistentTileSchedulerILi128ELi96ELi256ELi256ELb1ELb1ELb0ELb1ELb0ELb1EEEEEEEEEvNT_6ParamsE,"a",@progbits
	.sectionflags	@""
	.align	4
.nv.constant0._ZN7cutlass13device_kernelIN5flash19enable_sm80_to_sm89INS1_16FlashAttnFwdSm80INS1_25CollectiveMainloopFwdSm80ILi8ELi1ELb1EN4cute5tupleIJNS5_1CILi128EEENS7_ILi96EEES8_EEELi128ENS_6half_tEfNS_4arch4Sm80ELb0ELb1ELb0ELb1ELb1ELb0ELb1ELb1EEENS1_21CollectiveEpilogueFwdINS6_IJS8_S8_S9_EEENS6_IJNS7_ILi1EEESH_SH_EEESB_SD_Li256ELb1ELb1ELb1ELb0EEENS1_36VarlenDynamicPersistentTileSchedulerILi128ELi96ELi256ELi256ELb1ELb1ELb0ELb1ELb0ELb1EEEEEEEEEvNT_6ParamsE:
	.zero		1608


//--------------------- .nv.constant0._ZN7cutlass13device_kernelIN5flash19enable_sm80_to_sm89INS1_16FlashAttnFwdSm80INS1_25CollectiveMainloopFwdSm80ILi8ELi1ELb1EN4cute5tupleIJNS5_1CILi128EEENS7_ILi96EEES8_EEELi128ENS_6half_tEfNS_4arch4Sm80ELb0ELb1ELb0ELb1ELb1ELb1ELb1ELb1EEENS1_21CollectiveEpilogueFwdINS6_IJS8_S8_S9_EEENS6_IJNS7_ILi1EEESH_SH_EEESB_SD_Li256ELb1ELb1ELb1ELb0EEENS1_36VarlenDynamicPersistentTileSchedulerILi128ELi96ELi256ELi256ELb1ELb1ELb0ELb1ELb0ELb1EEEEEEEEEvNT_6ParamsE --------------------------
	.section	.nv.constant0._ZN7cutlass13device_kernelIN5flash19enable_sm80_to_sm89INS1_16FlashAttnFwdSm80INS1_25CollectiveMainloopFwdSm80ILi8ELi1ELb1EN4cute5tupleIJNS5_1CILi128EEENS7_ILi96EEES8_EEELi128ENS_6half_tEfNS_4arch4Sm80ELb0ELb1ELb0ELb1ELb1ELb1ELb1ELb1EEENS1_21CollectiveEpilogueFwdINS6_IJS8_S8_S9_EEENS6_IJNS7_ILi1EEESH_SH_EEESB_SD_Li256ELb1ELb1ELb1ELb0EEENS1_36VarlenDynamicPersistentTileSchedulerILi128ELi96ELi256ELi256ELb1ELb1ELb0ELb1ELb0ELb1EEEEEEEEEvNT_6ParamsE,"a",@progbits
	.sectionflags	@""
	.align	4
.nv.constant0._ZN7cutlass13device_kernelIN5flash19enable_sm80_to_sm89INS1_16FlashAttnFwdSm80INS1_25CollectiveMainloopFwdSm80ILi8ELi1ELb1EN4cute5tupleIJNS5_1CILi128EEENS7_ILi96EEES8_EEELi128ENS_6half_tEfNS_4arch4Sm80ELb0ELb1ELb0ELb1ELb1ELb1ELb1ELb1EEENS1_21CollectiveEpilogueFwdINS6_IJS8_S8_S9_EEENS6_IJNS7_ILi1EEESH_SH_EEESB_SD_Li256ELb1ELb1ELb1ELb0EEENS1_36VarlenDynamicPersistentTileSchedulerILi128ELi96ELi256ELi256ELb1ELb1ELb0ELb1ELb0ELb1EEEEEEEEEvNT_6ParamsE:
	.zero		1608


//--------------------- .nv.constant0._ZN7cutlass13device_kernelIN5flash19enable_sm80_to_sm89INS1_16FlashAttnFwdSm80INS1_25CollectiveMainloopFwdSm80ILi4ELi1ELb0EN4cute5tupleIJNS5_1CILi128EEENS7_ILi64EEES8_EEELi128ENS_6half_tEfNS_4arch4Sm80ELb1ELb0ELb0ELb0ELb1ELb0ELb1ELb1EEENS1_21CollectiveEpilogueFwdINS6_IJS8_S8_S9_EEENS6_IJNS7_ILi1EEESH_SH_EEESB_SD_Li128ELb0ELb1ELb1ELb0EEENS1_30DynamicPersistentTileSchedulerILi128ELi128ELb1ELb1ELb0EEEEEEEEEvNT_6ParamsE --------------------------
	.section	.nv.constant0._ZN7cutlass13device_kernelIN5flash19enable_sm80_to_sm89INS1_16FlashAttnFwdSm80INS1_25CollectiveMainloopFwdSm80ILi4ELi1ELb0EN4cute5tupleIJNS5_1CILi128EEENS7_ILi64EEES8_EEELi128ENS_6half_tEfNS_4arch4Sm80ELb1ELb0ELb0ELb0ELb1ELb0ELb1ELb1EEENS1_21CollectiveEpilogueFwdINS6_IJS8_S8_S9_EEENS6_IJNS7_ILi1EEESH_SH_EEESB_SD_Li128ELb0ELb1ELb1ELb0EEENS1_30DynamicPersistentTileSchedulerILi128ELi128ELb1ELb1ELb0EEEEEEEEEvNT_6ParamsE,"a",@progbits
	.sectionflags	@""
	.align	4
.nv.constant0._ZN7cutlass13device_kernelIN5flash19enable_sm80_to_sm89INS1_16FlashAttnFwdSm80INS1_25CollectiveMainloopFwdSm80ILi4ELi1ELb0EN4cute5tupleIJNS5_1CILi128EEENS7_ILi64EEES8_EEELi128ENS_6half_tEfNS_4arch4Sm80ELb1ELb0ELb0ELb0ELb1ELb0ELb1ELb1EEENS1_21CollectiveEpilogueFwdINS6_IJS8_S8_S9_EEENS6_IJNS7_ILi1EEESH_SH_EEESB_SD_Li128ELb0ELb1ELb1ELb0EEENS1_30DynamicPersistentTileSchedulerILi128ELi128ELb1ELb1ELb0EEEEEEEEEvNT_6ParamsE:
	.zero		1592


//--------------------- .nv.constant0._ZN7cutlass13device_kernelIN5flash19enable_sm80_to_sm89INS1_16FlashAttnFwdSm80INS1_25CollectiveMainloopFwdSm80ILi8ELi1ELb1EN4cute5tupleIJNS5_1CILi128EEENS7_ILi112EEES8_EEELi128ENS_6half_tEfNS_4arch4Sm80ELb1ELb0ELb0ELb1ELb1ELb0ELb1ELb1EEENS1_21CollectiveEpilogueFwdINS6_IJS8_S8_S9_EEENS6_IJNS7_ILi1EEESH_SH_EEESB_SD_Li256ELb1ELb1ELb1ELb0EEENS1_36VarlenDynamicPersistentTileSchedulerILi128ELi112ELi256ELi256ELb1ELb1ELb0ELb1ELb1ELb1EEEEEEEEEvNT_6ParamsE --------------------------
	.section	.nv.constant0._ZN7cutlass13device_kernelIN5flash19enable_sm80_to_sm89INS1_16FlashAttnFwdSm80INS1_25CollectiveMainloopFwdSm80ILi8ELi1ELb1EN4cute5tupleIJNS5_1CILi128EEENS7_ILi112EEES8_EEELi128ENS_6half_tEfNS_4arch4Sm80ELb1ELb0ELb0ELb1ELb1ELb0ELb1ELb1EEENS1_21CollectiveEpilogueFwdINS6_IJS8_S8_S9_EEENS6_IJNS7_ILi1EEESH_SH_EEESB_SD_Li256ELb1ELb1ELb1ELb0EEENS1_36VarlenDynamicPersistentTileSchedulerILi128ELi112ELi256ELi256ELb1ELb1ELb0ELb1ELb1ELb1EEEEEEEEEvNT_6ParamsE,"a",@progbits
	.sectionflags	@""
	.align	4
.nv.constant0._ZN7cutlass13device_kernelIN5flash19enable_sm80_to_sm89INS1_16FlashAttnFwdSm80INS1_25CollectiveMainloopFwdSm80ILi8ELi1ELb1EN4cute5tupleIJNS5_1CILi128EEENS7_ILi112EEES8_EEELi128ENS_6half_tEfNS_4arch4Sm80ELb1ELb0ELb0ELb1ELb1ELb0ELb1ELb1EEENS1_21CollectiveEpilogueFwdINS6_IJS8_S8_S9_EEENS6_IJNS7_ILi1EEESH_SH_EEESB_SD_Li256ELb1ELb1ELb1ELb0EEENS1_36VarlenDynamicPersistentTileSchedulerILi128ELi112ELi256ELi256ELb1ELb1ELb0ELb1ELb1ELb1EEEEEEEEEvNT_6ParamsE:
	.zero		1608


//--------------------- .nv.constant0._ZN7cutlass13device_kernelIN5flash19enable_sm80_to_sm89INS1_16FlashAttnFwdSm80INS1_25CollectiveMainloopFwdSm80ILi8ELi1ELb1EN4cute5tupleIJNS5_1CILi128EEENS7_ILi112EEES8_EEELi128ENS_6half_tEfNS_4arch4Sm80ELb1ELb0ELb0ELb1ELb1ELb1ELb1ELb1EEENS1_21CollectiveEpilogueFwdINS6_IJS8_S8_S9_EEENS6_IJNS7_ILi1EEESH_SH_EEESB_SD_Li256ELb1ELb1ELb1ELb0EEENS1_36VarlenDynamicPersistentTileSchedulerILi128ELi112ELi256ELi256ELb1ELb1ELb0ELb1ELb1ELb1EEEEEEEEEvNT_6ParamsE --------------------------
	.section	.nv.constant0._ZN7cutlass13device_kernelIN5flash19enable_sm80_to_sm89INS1_16FlashAttnFwdSm80INS1_25CollectiveMainloopFwdSm80ILi8ELi1ELb1EN4cute5tupleIJNS5_1CILi128EEENS7_ILi112EEES8_EEELi128ENS_6half_tEfNS_4arch4Sm80ELb1ELb0ELb0ELb1ELb1ELb1ELb1ELb1EEENS1_21CollectiveEpilogueFwdINS6_IJS8_S8_S9_EEENS6_IJNS7_ILi1EEESH_SH_EEESB_SD_Li256ELb1ELb1ELb1ELb0EEENS1_36VarlenDynamicPersistentTileSchedulerILi128ELi112ELi256ELi256ELb1ELb1ELb0ELb1ELb1ELb1EEEEEEEEEvNT_6ParamsE,"a",@progbits
	.sectionflags	@""
	.align	4
.nv.constant0._ZN7cutlass13device_kernelIN5flash19enable_sm80_to_sm89INS1_16FlashAttnFwdSm80INS1_25CollectiveMainloopFwdSm80ILi8ELi1ELb1EN4cute5tupleIJNS5_1CILi128EEENS7_ILi112EEES8_EEELi128ENS_6half_tEfNS_4arch4Sm80ELb1ELb0ELb0ELb1ELb1ELb1ELb1ELb1EEENS1_21CollectiveEpilogueFwdINS6_IJS8_S8_S9_EEENS6_IJNS7_ILi1EEESH_SH_EEESB_SD_Li256ELb1ELb1ELb1ELb0EEENS1_36VarlenDynamicPersistentTileSchedulerILi128ELi112ELi256ELi256ELb1ELb1ELb0ELb1ELb1ELb1EEEEEEEEEvNT_6ParamsE:
	.zero		1608


//--------------------- SYMBOLS --------------------------

	.type		.nv.reservedSmem.offset0,@object
	.size		.nv.reservedSmem.offset0,0x4
